def attn_fwd(
    Q,
    K,
    V,
    Out,
    Lse,
    sm_scale,
    stride_qz,
    stride_qh,
    stride_qm,
    stride_qk,
    stride_kz,
    stride_kh,
    stride_kn,
    stride_kk,
    stride_vz,
    stride_vh,
    stride_vn,
    stride_vk,
    stride_oz,
    stride_oh,
    stride_om,
    stride_ok,
    seqlen_q,
    seqlen_k,
    BLOCK_M: tl.constexpr,
    BLOCK_N: tl.constexpr,
    HEAD_DIM: tl.constexpr,
    CAUSAL: tl.constexpr,
):
    start_m = tl.program_id(0)
    off_hz = tl.program_id(1)
    q_off = off_hz * stride_qh
    k_off = off_hz * stride_kh
    v_off = off_hz * stride_vh
    offs_m = start_m * BLOCK_M + tl.arange(0, BLOCK_M)
    offs_d = tl.arange(0, HEAD_DIM)
    offs_n = tl.arange(0, BLOCK_N)
    q_ptrs = Q + q_off + offs_m[:, None] * stride_qm + offs_d[None, :] * stride_qk
    k_ptrs = K + k_off + offs_d[:, None] * stride_kk + offs_n[None, :] * stride_kn
    v_ptrs = V + v_off + offs_n[:, None] * stride_vn + offs_d[None, :] * stride_vk
    m_i = tl.full([BLOCK_M], float("-inf"), dtype=tl.float32)
    l_i = tl.zeros([BLOCK_M], dtype=tl.float32) + 1.0
    acc = tl.zeros([BLOCK_M, HEAD_DIM], dtype=tl.float32)
    q = tl.load(q_ptrs)
    acc, l_i, m_i = _attn_fwd_inner(
        acc,
        l_i,
        m_i,
        q,
        k_ptrs,
        v_ptrs,
        sm_scale,
        stride_kn,
        stride_vn,
        start_m,
        seqlen_k,
        BLOCK_M,
        BLOCK_N,
        HEAD_DIM,
        CAUSAL,
    )
    acc = acc / l_i[:, None]
    lse = m_i + tl.math.log2(l_i) / 1.4426950408889634
    o_ptrs = (
        Out
        + off_hz * stride_oh
        + offs_m[:, None] * stride_om
        + offs_d[None, :] * stride_ok
    )
    tl.store(o_ptrs, acc.to(Out.dtype.element_ty))
    tl.store(Lse + off_hz * seqlen_q + offs_m, lse)

# config = {"BLOCK_M": 128, "BLOCK_N": 16, "HEAD_DIM": 16, "arch": "sm_100", "causal": true, "dtype": "bf16", "num_stages": 2, "num_warps": 8}
# arch = sm_100


// ===== COMPILED SASS (sm_100a) =====

	.target	sm_100a

	.elftype	@"ET_EXEC"


//--------------------- .note.nv.tkinfo           --------------------------
	.section	.note.nv.tkinfo,"",@"SHT_NOTE"
	.sectionflags	@"SHF_NOTE_NV_TKINFO"
	.tkinfo
        /*0018*/ 	.word	0x00000081
        /*0030*/ 	.string	""
        /*0030*/ 	.string	"ptxas-blackwell"
        /*0030*/ 	.string	"Cuda compilation tools, release 12.9, V12.9.86"
        /*0030*/ 	.string	"Build cuda_12.9.r12.9/compiler.36037853_0"
        /*0030*/ 	.string	"-v  -suppress-debug-info  -lineinfo  -arch sm_100a "



//--------------------- .note.nv.cuver            --------------------------
	.section	.note.nv.cuver,"",@"SHT_NOTE"
	.sectionflags	@"SHF_NOTE_NV_CUVER"
        /*0018*/ 	.short	0x0001
        /*001a*/ 	.short	0x0064
        /*001c*/ 	.short	0x0001
        /*001e*/ 	.short	0x0000
        /*0020*/ 	.short	0x0001
        /*0022*/ 	.short	0x0000


//--------------------- .nv.info                  --------------------------
	.section	.nv.info,"",@"SHT_CUDA_INFO"
	.align	4


	//----- nvinfo : EIATTR_REGCOUNT
	.align		4
        /*0000*/ 	.byte	0x04, 0x2f
        /*0002*/ 	.short	(.L_5 - .L_4)
	.align		4
.L_4:
        /*0004*/ 	.word	index@(attn_fwd)
        /*0008*/ 	.word	0x00000025


	//----- nvinfo : EIATTR_FRAME_SIZE
	.align		4
.L_5:
        /*000c*/ 	.byte	0x04, 0x11
        /*000e*/ 	.short	(.L_7 - .L_6)
	.align		4
.L_6:
        /*0010*/ 	.word	index@($__internal_2_$__cuda_sm10x_tcgen05_guardrail_trap_unallocated_columns_being_dealloced)
        /*0014*/ 	.word	0x00000000


	//----- nvinfo : EIATTR_FRAME_SIZE
	.align		4
.L_7:
        /*0018*/ 	.byte	0x04, 0x11
        /*001a*/ 	.short	(.L_9 - .L_8)
	.align		4
.L_8:
        /*001c*/ 	.word	index@($__internal_1_$__cuda_sm10x_tcgen05_guardrail_trap_phase_invalid_during_alloc)
        /*0020*/ 	.word	0x00000000


	//----- nvinfo : EIATTR_FRAME_SIZE
	.align		4
.L_9:
        /*0024*/ 	.byte	0x04, 0x11
        /*0026*/ 	.short	(.L_11 - .L_10)
	.align		4
.L_10:
        /*0028*/ 	.word	index@($__internal_0_$__cuda_sm10x_tcgen05_guardrail_trap_col_being_dealloced_not_returned_by_alloc)
        /*002c*/ 	.word	0x00000000


	//----- nvinfo : EIATTR_FRAME_SIZE
	.align		4
.L_11:
        /*0030*/ 	.byte	0x04, 0x11
        /*0032*/ 	.short	(.L_13 - .L_12)
	.align		4
.L_12:
        /*0034*/ 	.word	index@(attn_fwd)
        /*0038*/ 	.word	0x00000000


	//----- nvinfo : EIATTR_MIN_STACK_SIZE
	.align		4
.L_13:
        /*003c*/ 	.byte	0x04, 0x12
        /*003e*/ 	.short	(.L_15 - .L_14)
	.align		4
.L_14:
        /*0040*/ 	.word	index@(attn_fwd)
        /*0044*/ 	.word	0x00000000
.L_15:


//--------------------- .nv.info.attn_fwd         --------------------------
	.section	.nv.info.attn_fwd,"",@"SHT_CUDA_INFO"
	.sectionflags	@""
	.align	4


	//----- nvinfo : EIATTR_CUDA_API_VERSION
	.align		4
        /*0000*/ 	.byte	0x04, 0x37
        /*0002*/ 	.short	(.L_17 - .L_16)
.L_16:
        /*0004*/ 	.word	0x00000081


	//----- nvinfo : EIATTR_KPARAM_INFO
	.align		4
.L_17:
        /*0008*/ 	.byte	0x04, 0x17
        /*000a*/ 	.short	(.L_19 - .L_18)
.L_18:
        /*000c*/ 	.word	0x00000000
        /*0010*/ 	.short	0x0019
        /*0012*/ 	.short	0x0080
        /*0014*/ 	.byte	0x00, 0xf4, 0x21, 0x00


	//----- nvinfo : EIATTR_KPARAM_INFO
	.align		4
.L_19:
        /*0018*/ 	.byte	0x04, 0x17
        /*001a*/ 	.short	(.L_21 - .L_20)
.L_20:
        /*001c*/ 	.word	0x00000000
        /*0020*/ 	.short	0x0018
        /*0022*/ 	.short	0x0078
        /*0024*/ 	.byte	0x00, 0xf4, 0x21, 0x00


	//----- nvinfo : EIATTR_KPARAM_INFO
	.align		4
.L_21:
        /*0028*/ 	.byte	0x04, 0x17
        /*002a*/ 	.short	(.L_23 - .L_22)
.L_22:
        /*002c*/ 	.word	0x00000000
        /*0030*/ 	.short	0x0017
        /*0032*/ 	.short	0x0070
        /*0034*/ 	.byte	0x00, 0xf0, 0x11, 0x00


	//----- nvinfo : EIATTR_KPARAM_INFO
	.align		4
.L_23:
        /*0038*/ 	.byte	0x04, 0x17
        /*003a*/ 	.short	(.L_25 - .L_24)
.L_24:
        /*003c*/ 	.word	0x00000000
        /*0040*/ 	.short	0x0016
        /*0042*/ 	.short	0x006c
        /*0044*/ 	.byte	0x00, 0xf0, 0x11, 0x00


	//----- nvinfo : EIATTR_KPARAM_INFO
	.align		4
.L_25:
        /*0048*/ 	.byte	0x04, 0x17
        /*004a*/ 	.short	(.L_27 - .L_26)
.L_26:
        /*004c*/ 	.word	0x00000000
        /*0050*/ 	.short	0x0015
        /*0052*/ 	.short	0x0068
        /*0054*/ 	.byte	0x00, 0xf0, 0x11, 0x00


	//----- nvinfo : EIATTR_KPARAM_INFO
	.align		4
.L_27:
        /*0058*/ 	.byte	0x04, 0x17
        /*005a*/ 	.short	(.L_29 - .L_28)
.L_28:
        /*005c*/ 	.word	0x00000000
        /*0060*/ 	.short	0x0014
        /*0062*/ 	.short	0x0064
        /*0064*/ 	.byte	0x00, 0xf0, 0x11, 0x00


	//----- nvinfo : EIATTR_KPARAM_INFO
	.align		4
.L_29:
        /*0068*/ 	.byte	0x04, 0x17
        /*006a*/ 	.short	(.L_31 - .L_30)
.L_30:
        /*006c*/ 	.word	0x00000000
        /*0070*/ 	.short	0x0013
        /*0072*/ 	.short	0x0060
        /*0074*/ 	.byte	0x00, 0xf0, 0x11, 0x00


	//----- nvinfo : EIATTR_KPARAM_INFO
	.align		4
.L_31:
        /*0078*/ 	.byte	0x04, 0x17
        /*007a*/ 	.short	(.L_33 - .L_32)
.L_32:
        /*007c*/ 	.word	0x00000000
        /*0080*/ 	.short	0x0012
        /*0082*/ 	.short	0x005c
        /*0084*/ 	.byte	0x00, 0xf0, 0x11, 0x00


	//----- nvinfo : EIATTR_KPARAM_INFO
	.align		4
.L_33:
        /*0088*/ 	.byte	0x04, 0x17
        /*008a*/ 	.short	(.L_35 - .L_34)
.L_34:
        /*008c*/ 	.word	0x00000000
        /*0090*/ 	.short	0x0011
        /*0092*/ 	.short	0x0058
        /*0094*/ 	.byte	0x00, 0xf0, 0x11, 0x00


	//----- nvinfo : EIATTR_KPARAM_INFO
	.align		4
.L_35:
        /*0098*/ 	.byte	0x04, 0x17
        /*009a*/ 	.short	(.L_37 - .L_36)
.L_36:
        /*009c*/ 	.word	0x00000000
        /*00a0*/ 	.short	0x0010
        /*00a2*/ 	.short	0x0054
        /*00a4*/ 	.byte	0x00, 0xf0, 0x11, 0x00


	//----- nvinfo : EIATTR_KPARAM_INFO
	.align		4
.L_37:
        /*00a8*/ 	.byte	0x04, 0x17
        /*00aa*/ 	.short	(.L_39 - .L_38)
.L_38:
        /*00ac*/ 	.word	0x00000000
        /*00b0*/ 	.short	0x000f
        /*00b2*/ 	.short	0x0050
        /*00b4*/ 	.byte	0x00, 0xf0, 0x11, 0x00


	//----- nvinfo : EIATTR_KPARAM_INFO
	.align		4
.L_39:
        /*00b8*/ 	.byte	0x04, 0x17
        /*00ba*/ 	.short	(.L_41 - .L_40)
.L_40:
        /*00bc*/ 	.word	0x00000000
        /*00c0*/ 	.short	0x000e
        /*00c2*/ 	.short	0x004c
        /*00c4*/ 	.byte	0x00, 0xf0, 0x11, 0x00


	//----- nvinfo : EIATTR_KPARAM_INFO
	.align		4
.L_41:
        /*00c8*/ 	.byte	0x04, 0x17
        /*00ca*/ 	.short	(.L_43 - .L_42)
.L_42:
        /*00cc*/ 	.word	0x00000000
        /*00d0*/ 	.short	0x000d
        /*00d2*/ 	.short	0x0048
        /*00d4*/ 	.byte	0x00, 0xf0, 0x11, 0x00


	//----- nvinfo : EIATTR_KPARAM_INFO
	.align		4
.L_43:
        /*00d8*/ 	.byte	0x04, 0x17
        /*00da*/ 	.short	(.L_45 - .L_44)
.L_44:
        /*00dc*/ 	.word	0x00000000
        /*00e0*/ 	.short	0x000c
        /*00e2*/ 	.short	0x0044
        /*00e4*/ 	.byte	0x00, 0xf0, 0x11, 0x00


	//----- nvinfo : EIATTR_KPARAM_INFO
	.align		4
.L_45:
        /*00e8*/ 	.byte	0x04, 0x17
        /*00ea*/ 	.short	(.L_47 - .L_46)
.L_46:
        /*00ec*/ 	.word	0x00000000
        /*00f0*/ 	.short	0x000b
        /*00f2*/ 	.short	0x0040
        /*00f4*/ 	.byte	0x00, 0xf0, 0x11, 0x00


	//----- nvinfo : EIATTR_KPARAM_INFO
	.align		4
.L_47:
        /*00f8*/ 	.byte	0x04, 0x17
        /*00fa*/ 	.short	(.L_49 - .L_48)
.L_48:
        /*00fc*/ 	.word	0x00000000
        /*0100*/ 	.short	0x000a
        /*0102*/ 	.short	0x003c
        /*0104*/ 	.byte	0x00, 0xf0, 0x11, 0x00


	//----- nvinfo : EIATTR_KPARAM_INFO
	.align		4
.L_49:
        /*0108*/ 	.byte	0x04, 0x17
        /*010a*/ 	.short	(.L_51 - .L_50)
.L_50:
        /*010c*/ 	.word	0x00000000
        /*0110*/ 	.short	0x0009
        /*0112*/ 	.short	0x0038
        /*0114*/ 	.byte	0x00, 0xf0, 0x11, 0x00


	//----- nvinfo : EIATTR_KPARAM_INFO
	.align		4
.L_51:
        /*0118*/ 	.byte	0x04, 0x17
        /*011a*/ 	.short	(.L_53 - .L_52)
.L_52:
        /*011c*/ 	.word	0x00000000
        /*0120*/ 	.short	0x0008
        /*0122*/ 	.short	0x0034
        /*0124*/ 	.byte	0x00, 0xf0, 0x11, 0x00


	//----- nvinfo : EIATTR_KPARAM_INFO
	.align		4
.L_53:
        /*0128*/ 	.byte	0x04, 0x17
        /*012a*/ 	.short	(.L_55 - .L_54)
.L_54:
        /*012c*/ 	.word	0x00000000
        /*0130*/ 	.short	0x0007
        /*0132*/ 	.short	0x0030
        /*0134*/ 	.byte	0x00, 0xf0, 0x11, 0x00


	//----- nvinfo : EIATTR_KPARAM_INFO
	.align		4
.L_55:
        /*0138*/ 	.byte	0x04, 0x17
        /*013a*/ 	.short	(.L_57 - .L_56)
.L_56:
        /*013c*/ 	.word	0x00000000
        /*0140*/ 	.short	0x0006
        /*0142*/ 	.short	0x002c
        /*0144*/ 	.byte	0x00, 0xf0, 0x11, 0x00


	//----- nvinfo : EIATTR_KPARAM_INFO
	.align		4
.L_57:
        /*0148*/ 	.byte	0x04, 0x17
        /*014a*/ 	.short	(.L_59 - .L_58)
.L_58:
        /*014c*/ 	.word	0x00000000
        /*0150*/ 	.short	0x0005
        /*0152*/ 	.short	0x0028
        /*0154*/ 	.byte	0x00, 0xf0, 0x11, 0x00


	//----- nvinfo : EIATTR_KPARAM_INFO
	.align		4
.L_59:
        /*0158*/ 	.byte	0x04, 0x17
        /*015a*/ 	.short	(.L_61 - .L_60)
.L_60:
        /*015c*/ 	.word	0x00000000
        /*0160*/ 	.short	0x0004
        /*0162*/ 	.short	0x0020
        /*0164*/ 	.byte	0x00, 0xf4, 0x21, 0x00


	//----- nvinfo : EIATTR_KPARAM_INFO
	.align		4
.L_61:
        /*0168*/ 	.byte	0x04, 0x17
        /*016a*/ 	.short	(.L_63 - .L_62)
.L_62:
        /*016c*/ 	.word	0x00000000
        /*0170*/ 	.short	0x0003
        /*0172*/ 	.short	0x0018
        /*0174*/ 	.byte	0x00, 0xf4, 0x21, 0x00


	//----- nvinfo : EIATTR_KPARAM_INFO
	.align		4
.L_63:
        /*0178*/ 	.byte	0x04, 0x17
        /*017a*/ 	.short	(.L_65 - .L_64)
.L_64:
        /*017c*/ 	.word	0x00000000
        /*0180*/ 	.short	0x0002
        /*0182*/ 	.short	0x0010
        /*0184*/ 	.byte	0x00, 0xf4, 0x21, 0x00


	//----- nvinfo : EIATTR_KPARAM_INFO
	.align		4
.L_65:
        /*0188*/ 	.byte	0x04, 0x17
        /*018a*/ 	.short	(.L_67 - .L_66)
.L_66:
        /*018c*/ 	.word	0x00000000
        /*0190*/ 	.short	0x0001
        /*0192*/ 	.short	0x0008
        /*0194*/ 	.byte	0x00, 0xf4, 0x21, 0x00


	//----- nvinfo : EIATTR_KPARAM_INFO
	.align		4
.L_67:
        /*0198*/ 	.byte	0x04, 0x17
        /*019a*/ 	.short	(.L_69 - .L_68)
.L_68:
        /*019c*/ 	.word	0x00000000
        /*01a0*/ 	.short	0x0000
        /*01a2*/ 	.short	0x0000
        /*01a4*/ 	.byte	0x00, 0xf4, 0x21, 0x00


	//----- nvinfo : EIATTR_AT_ENTRY_FRAGMENTS
	.align		4
.L_69:
        /*01a8*/ 	.byte	0x04, 0x4f
        /*01aa*/ 	.short	(.L_71 - .L_70)


	//   ....[0]....
.L_70:
        /*01ac*/ 	.word	0x00000004


	//----- nvinfo : EIATTR_RESERVED_SMEM_USED
	.align		4
.L_71:
        /*01b0*/ 	.byte	0x01, 0x41
	.zero		2


	//----- nvinfo : EIATTR_SPARSE_MMA_MASK
	.align		4
        /*01b4*/ 	.byte	0x03, 0x50
        /*01b6*/ 	.short	0x0000


	//----- nvinfo : EIATTR_TCGEN05_1CTA_USED
	.align		4
        /*01b8*/ 	.byte	0x01, 0x51
	.zero		2


	//----- nvinfo : EIATTR_MAXREG_COUNT
	.align		4
        /*01bc*/ 	.byte	0x03, 0x1b
        /*01be*/ 	.short	0x00ff


	//----- nvinfo : EIATTR_NUM_BARRIERS
	.align		4
        /*01c0*/ 	.byte	0x02, 0x4c
        /*01c2*/ 	.byte	0x01
	.zero		1


	//----- nvinfo : EIATTR_INT_WARP_WIDE_INSTR_OFFSETS
	.align		4
        /*01c4*/ 	.byte	0x04, 0x31
        /*01c6*/ 	.short	(.L_73 - .L_72)


	//   ....[0]....
.L_72:
        /*01c8*/ 	.word	0x00000970


	//   ....[1]....
        /*01cc*/ 	.word	0x000009b0


	//   ....[2]....
        /*01d0*/ 	.word	0x00000b00


	//   ....[3]....
        /*01d4*/ 	.word	0x00000b60


	//   ....[4]....
        /*01d8*/ 	.word	0x000019a0


	//   ....[5]....
        /*01dc*/ 	.word	0x000030a0


	//   ....[6]....
        /*01e0*/ 	.word	0x000030f0


	//----- nvinfo : EIATTR_COOP_GROUP_MASK_REGIDS
	.align		4
.L_73:
        /*01e4*/ 	.byte	0x04, 0x29
        /*01e6*/ 	.short	(.L_75 - .L_74)


	//   ....[0]....
.L_74:
        /*01e8*/ 	.word	0xffffffff


	//   ....[1]....
        /*01ec*/ 	.word	0xffffffff


	//   ....[2]....
        /*01f0*/ 	.word	0xffffffff


	//   ....[3]....
        /*01f4*/ 	.word	0xffffffff


	//   ....[4]....
        /*01f8*/ 	.word	0xffffffff


	//   ....[5]....
        /*01fc*/ 	.word	0xffffffff


	//   ....[6]....
        /*0200*/ 	.word	0xffffffff


	//   ....[7]....
        /*0204*/ 	.word	0xffffffff


	//----- nvinfo : EIATTR_COOP_GROUP_INSTR_OFFSETS
	.align		4
.L_75:
        /*0208*/ 	.byte	0x04, 0x28
        /*020a*/ 	.short	(.L_77 - .L_76)


	//   ....[0]....
.L_76:
        /*020c*/ 	.word	0x00000060


	//   ....[1]....
        /*0210*/ 	.word	0x00000320


	//   ....[2]....
        /*0214*/ 	.word	0x00001150


	//   ....[3]....
        /*0218*/ 	.word	0x00001500


	//   ....[4]....
        /*021c*/ 	.word	0x00001ef0


	//   ....[5]....
        /*0220*/ 	.word	0x00002170


	//   ....[6]....
        /*0224*/ 	.word	0x00002f30


	//   ....[7]....
        /*0228*/ 	.word	0x000031a0


	//----- nvinfo : EIATTR_VRC_CTA_INIT_COUNT
	.align		4
.L_77:
        /*022c*/ 	.byte	0x02, 0x4a
        /*022e*/ 	.byte	0x80
	.zero		1


	//----- nvinfo : EIATTR_MBARRIER_INSTR_OFFSETS
	.align		4
        /*0230*/ 	.byte	0x04, 0x39
        /*0232*/ 	.short	(.L_79 - .L_78)


	//   ....[0]....
.L_78:
        /*0234*/ 	.word	0x00000ac0
        /*0238*/ 	.word	0x000000ff
        /*023c*/ 	.word	0x00001700
        /*0240*/ 	.short	0x0100
        /*0242*/ 	.byte	0x0a
	.zero		1


	//   ....[1]....
        /*0244*/ 	.word	0x00000c00
        /*0248*/ 	.word	0x000000ff
        /*024c*/ 	.word	0x00001708
        /*0250*/ 	.short	0x0100
        /*0252*/ 	.byte	0x0a
	.zero		1


	//   ....[2]....
        /*0254*/ 	.word	0x00000c50
        /*0258*/ 	.word	0x000000ff
        /*025c*/ 	.word	0x00001200
        /*0260*/ 	.short	0x0100
        /*0262*/ 	.byte	0x0a
	.zero		1


	//   ....[3]....
        /*0264*/ 	.word	0x00000d90
        /*0268*/ 	.word	0x000000ff
        /*026c*/ 	.word	0x00001200
        /*0270*/ 	.short	0x010a
        /*0272*/ 	.byte	0x0a
	.zero		1


	//   ....[4]....
        /*0274*/ 	.word	0x00000ee0
        /*0278*/ 	.word	0x000000ff
        /*027c*/ 	.word	0x00001200
        /*0280*/ 	.short	0x0108
        /*0282*/ 	.byte	0x0a
	.zero		1


	//   ....[5]....
        /*0284*/ 	.word	0x00001a20
        /*0288*/ 	.word	0x000000ff
        /*028c*/ 	.word	0x00001400
        /*0290*/ 	.short	0x0100
        /*0292*/ 	.byte	0x0a
	.zero		1


	//   ....[6]....
        /*0294*/ 	.word	0x00001b10
        /*0298*/ 	.word	0x000000ff
        /*029c*/ 	.word	0x00001400
        /*02a0*/ 	.short	0x010a
        /*02a2*/ 	.byte	0x0a
	.zero		1


	//   ....[7]....
        /*02a4*/ 	.word	0x00001d10
        /*02a8*/ 	.word	0x000000ff
        /*02ac*/ 	.word	0x00001400
        /*02b0*/ 	.short	0x0108
        /*02b2*/ 	.byte	0x0a
	.zero		1


	//   ....[8]....
        /*02b4*/ 	.word	0x00002100
        /*02b8*/ 	.word	0x000000ff
        /*02bc*/ 	.word	0x00000000
        /*02c0*/ 	.short	0x010a
        /*02c2*/ 	.byte	0x1a
	.zero		1


	//   ....[9]....
        /*02c4*/ 	.word	0x00002560
        /*02c8*/ 	.word	0x000000ff
        /*02cc*/ 	.word	0x00000000
        /*02d0*/ 	.short	0x010a
        /*02d2*/ 	.byte	0x1a
	.zero		1


	//   ....[10]....
        /*02d4*/ 	.word	0x00002680
        /*02d8*/ 	.word	0x000000ff
        /*02dc*/ 	.word	0x00001700
        /*02e0*/ 	.short	0x0108
        /*02e2*/ 	.byte	0x0a
	.zero		1


	//   ....[11]....
        /*02e4*/ 	.word	0x000026c0
        /*02e8*/ 	.word	0x000000ff
        /*02ec*/ 	.word	0x00001708
        /*02f0*/ 	.short	0x0108
        /*02f2*/ 	.byte	0x0a
	.zero		1


	//   ....[12]....
        /*02f4*/ 	.word	0x000031c0
        /*02f8*/ 	.word	0x000000ff
        /*02fc*/ 	.word	0x00001200
        /*0300*/ 	.short	0x010a
        /*0302*/ 	.byte	0x0a
	.zero		1


	//   ....[13]....
        /*0304*/ 	.word	0x000031f0
        /*0308*/ 	.word	0x000000ff
        /*030c*/ 	.word	0x00001400
        /*0310*/ 	.short	0x010a
        /*0312*/ 	.byte	0x0a
	.zero		1


	//   ....[14]....
        /*0314*/ 	.word	0x00003220
        /*0318*/ 	.word	0x000000ff
        /*031c*/ 	.word	0x00000000
        /*0320*/ 	.short	0x010a
        /*0322*/ 	.byte	0x1a
	.zero		1


	//   ....[15]....
        /*0324*/ 	.word	0x00003250
        /*0328*/ 	.word	0x000000ff
        /*032c*/ 	.word	0x00000000
        /*0330*/ 	.short	0x010a
        /*0332*/ 	.byte	0x1a
	.zero		1


	//----- nvinfo : EIATTR_NUM_MBARRIERS
	.align		4
.L_79:
        /*0334*/ 	.byte	0x03, 0x38
        /*0336*/ 	.short	0xffff


	//----- nvinfo : EIATTR_EXIT_INSTR_OFFSETS
	.align		4
        /*0338*/ 	.byte	0x04, 0x1c
        /*033a*/ 	.short	(.L_81 - .L_80)


	//   ....[0]....
.L_80:
        /*033c*/ 	.word	0x000031b0


	//----- nvinfo : EIATTR_REQNTID
	.align		4
.L_81:
        /*0340*/ 	.byte	0x04, 0x10
        /*0342*/ 	.short	(.L_83 - .L_82)
.L_82:
        /*0344*/ 	.word	0x00000100
        /*0348*/ 	.word	0x00000001
        /*034c*/ 	.word	0x00000001


	//----- nvinfo : EIATTR_CRS_STACK_SIZE
	.align		4
.L_83:
        /*0350*/ 	.byte	0x04, 0x1e
        /*0352*/ 	.short	(.L_85 - .L_84)
.L_84:
        /*0354*/ 	.word	0x00000000


	//----- nvinfo : EIATTR_CBANK_PARAM_SIZE
	.align		4
.L_85:
        /*0358*/ 	.byte	0x03, 0x19
        /*035a*/ 	.short	0x0088


	//----- nvinfo : EIATTR_PARAM_CBANK
	.align		4
        /*035c*/ 	.byte	0x04, 0x0a
        /*035e*/ 	.short	(.L_87 - .L_86)
	.align		4
.L_86:
        /*0360*/ 	.word	index@(.nv.constant0.attn_fwd)
        /*0364*/ 	.short	0x0380
        /*0366*/ 	.short	0x0088


	//----- nvinfo : EIATTR_SW_WAR
	.align		4
.L_87:
        /*0368*/ 	.byte	0x04, 0x36
        /*036a*/ 	.short	(.L_89 - .L_88)
.L_88:
        /*036c*/ 	.word	0x00000008
.L_89:


//--------------------- .nv.compat                --------------------------
	.section	.nv.compat,"",@"SHT_CUDA_COMPAT_INFO"
	.align	4
        /*0000*/ 	.byte	0x02, 0x02, 0x02, 0x00, 0x02, 0x05, 0x05, 0x00, 0x02, 0x03, 0x00, 0x00, 0x02, 0x06, 0x01, 0x00


//--------------------- .nv.callgraph             --------------------------
	.section	.nv.callgraph,"",@"SHT_CUDA_CALLGRAPH"
	.align	4
	.sectionentsize	8
	.align		4
        /*0000*/ 	.word	0x00000000
	.align		4
        /*0004*/ 	.word	0xffffffff
	.align		4
        /*0008*/ 	.word	0x00000000
	.align		4
        /*000c*/ 	.word	0xfffffffe
	.align		4
        /*0010*/ 	.word	0x00000000
	.align		4
        /*0014*/ 	.word	0xfffffffd
	.align		4
        /*0018*/ 	.word	0x00000000
	.align		4
        /*001c*/ 	.word	0xfffffffc


//--------------------- .nv.constant4             --------------------------
	.section	.nv.constant4,"a",@progbits
	.align	8
	.align		8
.nv.constant4:
        /*0000*/ 	.dword	_$_str


//--------------------- .text.attn_fwd            --------------------------
	.section	.text.attn_fwd,"ax",@progbits
	.align	128
        .global         attn_fwd
        .type           attn_fwd,@function
        .size           attn_fwd,(.L_x_31 - attn_fwd)
        .other          attn_fwd,@"STO_CUDA_ENTRY STV_DEFAULT"
attn_fwd:
.text.attn_fwd:
[----:B------:R-:W0:Y:S01]  /*0000*/  LDC R1, c[0x0][0x37c] ;  /* 0x0000df00ff017b82 */ /* 0x000e220000000800 */
[----:B------:R-:W1:Y:S02]  /*0010*/  S2R R0, SR_TID.X ;  /* 0x0000000000007919 */ /* 0x000e640000002100 */
[----:B-1----:R-:W-:-:S13]  /*0020*/  ISETP.GE.U32.AND P0, PT, R0, 0x20, PT ;  /* 0x000000200000780c */ /* 0x002fda0003f06070 */
[----:B------:R-:W-:Y:S02]  /*0030*/  VOTEU.ANY UP1, P0 ;  /* 0x0000000000ff7886 */ /* 0x000fe40000020100 */
[----:B0-----:R-:W-:Y:S05]  /*0040*/  BRA.U UP1, `(.L_x_0) ;  /* 0x0000000101b87547 */ /* 0x001fea000b800000 */
[----:B------:R-:W0:Y:S01]  /*0050*/  S2UR UR6, SR_CgaCtaId ;  /* 0x00000000000679c3 */ /* 0x000e220000008800 */
[----:B------:R-:W-:Y:S01]  /*0060*/  NOP ;  /* 0x0000000000007918 */ /* 0x000fe20000000000 */
[----:B------:R-:W-:Y:S02]  /*0070*/  UMOV UR4, 0x40 ;  /* 0x0000004000047882 */ /* 0x000fe40000000000 */
[----:B0-----:R-:W-:-:S09]  /*0080*/  ULEA UR4, UR6, UR4, 0x18 ;  /* 0x0000000406047291 */ /* 0x001fd2000f8ec0ff */
[----:B------:R-:W0:Y:S01]  /*0090*/  LDS.U8 R2, [UR4] ;  /* 0x00000004ff027984 */ /* 0x000e220008000000 */
[----:B------:R-:W-:Y:S02]  /*00a0*/  UMOV UR4, 0x400 ;  /* 0x0000040000047882 */ /* 0x000fe40000000000 */
[----:B------:R-:W-:Y:S01]  /*00b0*/  ULEA UR4, UR6, UR4, 0x18 ;  /* 0x0000000406047291 */ /* 0x000fe2000f8ec0ff */
[----:B0-----:R-:W-:-:S13]  /*00c0*/  ISETP.NE.AND P0, PT, R2, RZ, PT ;  /* 0x000000ff0200720c */ /* 0x001fda0003f05270 */
[----:B------:R-:W-:Y:S05]  /*00d0*/  @P0 BRA `(.L_x_1) ;  /* 0x00000000007c0947 */ /* 0x000fea0003800000 */
[----:B------:R-:W-:-:S13]  /*00e0*/  ELECT P0, URZ, PT ;  /* 0x0000000000ff782f */ /* 0x000fda0003800000 */
[----:B------:R-:W-:Y:S05]  /*00f0*/  @!P0 BRA `(.L_x_2) ;  /* 0x0000000000848947 */ /* 0x000fea0003800000 */
[----:B------:R-:W-:Y:S01]  /*0100*/  UMOV UR5, 0x2 ;  /* 0x0000000200057882 */ /* 0x000fe20000000000 */
[----:B------:R-:W-:Y:S02]  /*0110*/  IMAD.MOV.U32 R5, RZ, RZ, 0x1 ;  /* 0x00000001ff057424 */ /* 0x000fe400078e00ff */
[----:B------:R-:W-:Y:S02]  /*0120*/  IMAD.MOV.U32 R3, RZ, RZ, 0x3 ;  /* 0x00000003ff037424 */ /* 0x000fe400078e00ff */
[----:B------:R-:W-:Y:S04]  /*0130*/  DEPBAR.LE SB0, 0x36 ;  /* 0x00008d800000791a */ /* 0x000fe80000000000 */
[----:B------:R-:W0:Y:S02]  /*0140*/  UTCATOMSWS.FIND_AND_SET.ALIGN UP0, UR5, UR5 ;  /* 0x00000005000575e3 */ /* 0x000e240008000800 */
[----:B0-----:R-:W-:-:S04]  /*0150*/  PLOP3.LUT P0, PT, PT, PT, UP0, 0x80, 0x8 ;  /* 0x000000000008781c */ /* 0x001fc80003f0f008 */
[----:B------:R-:W-:-:S04]  /*0160*/  SEL R2, RZ, 0xffffffff, !P0 ;  /* 0xffffffffff027807 */ /* 0x000fc80004000000 */
[----:B------:R-:W-:Y:S01]  /*0170*/  ISETP.NE.AND P0, PT, R2, RZ, PT ;  /* 0x000000ff0200720c */ /* 0x000fe20003f05270 */
[----:B------:R-:W-:-:S12]  /*0180*/  IMAD.U32 R2, RZ, RZ, UR5 ;  /* 0x00000005ff027e24 */ /* 0x000fd8000f8e00ff */
[----:B------:R-:W-:Y:S05]  /*0190*/  @P0 BRA `(.L_x_3) ;  /* 0x0000000000240947 */ /* 0x000fea0003800000 */
.L_x_4:
[----:B------:R-:W-:Y:S05]  /*01a0*/  NANOSLEEP 0x64 ;  /* 0x000000640000795d */ /* 0x000fea0003800000 */
[----:B------:R-:W-:-:S05]  /*01b0*/  UMOV UR5, 0x2 ;  /* 0x0000000200057882 */ /* 0x000fca0000000000 */
[----:B------:R-:W-:Y:S04]  /*01c0*/  DEPBAR.LE SB0, 0x36 ;  /* 0x00008d800000791a */ /* 0x000fe80000000000 */
[----:B------:R-:W0:Y:S02]  /*01d0*/  UTCATOMSWS.FIND_AND_SET.ALIGN UP0, UR5, UR5 ;  /* 0x00000005000575e3 */ /* 0x000e240008000800 */
[----:B0-----:R-:W-:-:S04]  /*01e0*/  PLOP3.LUT P0, PT, PT, PT, UP0, 0x80, 0x8 ;  /* 0x000000000008781c */ /* 0x001fc80003f0f008 */
[----:B------:R-:W-:-:S04]  /*01f0*/  SEL R2, RZ, 0xffffffff, !P0 ;  /* 0xffffffffff027807 */ /* 0x000fc80004000000 */
[----:B------:R-:W-:Y:S01]  /*0200*/  ISETP.NE.AND P0, PT, R2, RZ, PT ;  /* 0x000000ff0200720c */ /* 0x000fe20003f05270 */
[----:B------:R-:W-:-:S12]  /*0210*/  IMAD.U32 R2, RZ, RZ, UR5 ;  /* 0x00000005ff027e24 */ /* 0x000fd8000f8e00ff */
[----:B------:R-:W-:Y:S05]  /*0220*/  @!P0 BRA `(.L_x_4) ;  /* 0xfffffffc00dc8947 */ /* 0x000fea000383ffff */
.L_x_3:
[C---:B------:R-:W-:Y:S01]  /*0230*/  VIADD R4, R2.reuse, 0x10 ;  /* 0x0000001002047836 */ /* 0x040fe20000000000 */
[----:B------:R-:W-:Y:S01]  /*0240*/  UMOV UR5, 0x50 ;  /* 0x0000005000057882 */ /* 0x000fe20000000000 */
[----:B------:R-:W-:Y:S01]  /*0250*/  SHF.L.U32 R3, R3, R2, RZ ;  /* 0x0000000203037219 */ /* 0x000fe200000006ff */
[----:B------:R-:W-:Y:S01]  /*0260*/  ULEA UR5, UR6, UR5, 0x18 ;  /* 0x0000000506057291 */ /* 0x000fe2000f8ec0ff */
[----:B------:R-:W-:Y:S01]  /*0270*/  IMAD.SHL.U32 R2, R2, 0x20, RZ ;  /* 0x0000002002027824 */ /* 0x000fe200078e00ff */
[----:B------:R-:W-:-:S04]  /*0280*/  SHF.L.U32 R4, R5, R4, RZ ;  /* 0x0000000405047219 */ /* 0x000fc800000006ff */
[----:B------:R-:W-:-:S05]  /*0290*/  LOP3.LUT R3, R4, R3, RZ, 0xfc, !PT ;  /* 0x0000000304037212 */ /* 0x000fca00078efcff */
[----:B------:R0:W-:Y:S04]  /*02a0*/  ATOMS.OR RZ, [UR5], R3 ;  /* 0x00000003ffff798c */ /* 0x0001e8000b000005 */
[----:B------:R0:W-:Y:S01]  /*02b0*/  STS [UR4], R2 ;  /* 0x00000002ff007988 */ /* 0x0001e20008000804 */
[----:B------:R-:W-:Y:S05]  /*02c0*/  BRA `(.L_x_2) ;  /* 0x0000000000107947 */ /* 0x000fea0003800000 */
.L_x_1:
[----:B------:R-:W-:Y:S01]  /*02d0*/  IMAD.MOV.U32 R3, RZ, RZ, -0x1 ;  /* 0xffffffffff037424 */ /* 0x000fe200078e00ff */
[----:B------:R-:W-:-:S04]  /*02e0*/  MOV R2, 0x310 ;  /* 0x0000031000027802 */ /* 0x000fc80000000f00 */
[----:B------:R0:W-:Y:S03]  /*02f0*/  STS [UR4], R3 ;  /* 0x00000003ff007988 */ /* 0x0001e60008000804 */
[----:B0-----:R-:W-:Y:S05]  /*0300*/  CALL.REL.NOINC `($__internal_1_$__cuda_sm10x_tcgen05_guardrail_trap_phase_invalid_during_alloc) ;  /* 0x0000002c00e87944 */ /* 0x001fea0003c00000 */
.L_x_2:
[----:B------:R-:W-:Y:S05]  /*0310*/  WARPSYNC.ALL ;  /* 0x0000000000007948 */ /* 0x000fea0003800000 */
[----:B------:R-:W-:Y:S01]  /*0320*/  NOP ;  /* 0x0000000000007918 */ /* 0x000fe20000000000 */
.L_x_0:
[----:B------:R-:W1:Y:S01]  /*0330*/  S2UR UR8, SR_CTAID.X ;  /* 0x00000000000879c3 */ /* 0x000e620000002500 */
[----:B------:R-:W2:Y:S01]  /*0340*/  LDCU.64 UR4, c[0x0][0x3b0] ;  /* 0x00007600ff0477ac */ /* 0x000ea20008000a00 */
[----:B------:R-:W-:Y:S01]  /*0350*/  SHF.R.U32.HI R4, RZ, 0x7, R0 ;  /* 0x00000007ff047819 */ /* 0x000fe20000011600 */
[----:B------:R-:W-:-:S03]  /*0360*/  UMOV UR10, 0x400 ;  /* 0x00000400000a7882 */ /* 0x000fc60000000000 */
[----:B------:R-:W-:Y:S01]  /*0370*/  SGXT.U32 R4, R4, 0x1 ;  /* 0x000000010404781a */ /* 0x000fe20000000000 */
[----:B------:R-:W3:Y:S01]  /*0380*/  LDCU.64 UR18, c[0x0][0x358] ;  /* 0x00006b00ff1277ac */ /* 0x000ee20008000a00 */
[----:B------:R-:W4:Y:S08]  /*0390*/  LDC R18, c[0x0][0x3b8] ;  /* 0x0000ee00ff127b82 */ /* 0x000f300000000800 */
[----:B------:R-:W2:Y:S08]  /*03a0*/  S2UR UR9, SR_CTAID.Y ;  /* 0x00000000000979c3 */ /* 0x000eb00000002600 */
[----:B------:R-:W0:Y:S01]  /*03b0*/  S2UR UR11, SR_CgaCtaId ;  /* 0x00000000000b79c3 */ /* 0x000e220000008800 */
[----:B-1----:R-:W-:-:S06]  /*03c0*/  USHF.L.U32 UR8, UR8, 0x7, URZ ;  /* 0x0000000708087899 */ /* 0x002fcc00080006ff */
[----:B0-----:R-:W-:Y:S01]  /*03d0*/  IMAD.U32 R3, RZ, RZ, UR8 ;  /* 0x00000008ff037e24 */ /* 0x001fe2000f8e00ff */
[----:B------:R-:W0:Y:S01]  /*03e0*/  LDC.64 R22, c[0x0][0x380] ;  /* 0x0000e000ff167b82 */ /* 0x000e220000000a00 */
[----:B----4-:R-:W-:-:S03]  /*03f0*/  IMAD R6, R4, R18, RZ ;  /* 0x0000001204067224 */ /* 0x010fc600078e02ff */
[----:B------:R-:W-:Y:S01]  /*0400*/  LOP3.LUT R2, R3, 0x7f, R0, 0xf8, !PT ;  /* 0x0000007f03027812 */ /* 0x000fe200078ef800 */
[----:B------:R-:W-:Y:S01]  /*0410*/  IMAD R7, R18, 0x2, R6 ;  /* 0x0000000212077824 */ /* 0x000fe200078e0206 */
[----:B--2---:R-:W-:-:S03]  /*0420*/  UIMAD UR4, UR9, UR4, URZ ;  /* 0x00000004090472a4 */ /* 0x004fc6000f8e02ff */
[----:B------:R-:W-:Y:S02]  /*0430*/  IMAD R3, R2, UR5, RZ ;  /* 0x0000000502037c24 */ /* 0x000fe4000f8e02ff */
[C---:B------:R-:W-:Y:S01]  /*0440*/  IMAD R13, R18.reuse, 0x2, R7 ;  /* 0x00000002120d7824 */ /* 0x040fe200078e0207 */
[----:B------:R-:W-:Y:S01]  /*0450*/  USHF.L.U32 UR6, UR4, 0x1, URZ ;  /* 0x0000000104067899 */ /* 0x000fe200080006ff */
[C---:B------:R-:W-:Y:S01]  /*0460*/  IMAD.SHL.U32 R5, R3.reuse, 0x2, RZ ;  /* 0x0000000203057824 */ /* 0x040fe200078e00ff */
[----:B------:R-:W-:Y:S01]  /*0470*/  UIMAD.WIDE UR4, UR4, 0x2, URZ ;  /* 0x00000002040478a5 */ /* 0x000fe2000f8e02ff */
[----:B------:R-:W-:Y:S01]  /*0480*/  IMAD.HI R4, R3, 0x2, RZ ;  /* 0x0000000203047827 */ /* 0x000fe200078e02ff */
[----:B------:R-:W-:Y:S01]  /*0490*/  ULEA UR10, UR11, UR10, 0x18 ;  /* 0x0000000a0b0a7291 */ /* 0x000fe2000f8ec0ff */
[----:B------:R-:W-:Y:S02]  /*04a0*/  BAR.SYNC.DEFER_BLOCKING 0x0 ;  /* 0x0000000000007b1d */ /* 0x000fe40000010000 */
[----:B------:R-:W-:Y:S01]  /*04b0*/  IMAD R3, R18, 0x2, R13 ;  /* 0x0000000212037824 */ /* 0x000fe200078e020d */
[----:B0-----:R-:W-:-:S03]  /*04c0*/  IADD3 R22, P0, P1, R5, UR6, R22 ;  /* 0x0000000605167c10 */ /* 0x001fc6000f91e016 */
[----:B------:R-:W-:Y:S01]  /*04d0*/  IMAD R5, R18, 0x2, R3 ;  /* 0x0000000212057824 */ /* 0x000fe200078e0203 */
[----:B------:R-:W0:Y:S01]  /*04e0*/  LDCU.64 UR6, c[0x0][0x3c0] ;  /* 0x00007800ff0677ac */ /* 0x000e220008000a00 */
[----:B------:R-:W-:Y:S02]  /*04f0*/  IADD3.X R24, PT, PT, R4, UR5, R23, P0, P1 ;  /* 0x0000000504187c10 */ /* 0x000fe400087e2417 */
[CC--:B------:R-:W-:Y:S01]  /*0500*/  LEA R8, P0, R6.reuse, R22.reuse, 0x1 ;  /* 0x0000001606087211 */ /* 0x0c0fe200078008ff */
[----:B------:R-:W1:Y:S01]  /*0510*/  LDCU UR4, c[0x0][0x3c8] ;  /* 0x00007900ff0477ac */ /* 0x000e620008000800 */
[----:B------:R-:W-:Y:S02]  /*0520*/  LEA R16, P1, R5, R22, 0x1 ;  /* 0x0000001605107211 */ /* 0x000fe400078208ff */
[----:B------:R-:W-:Y:S02]  /*0530*/  LEA.HI.X.SX32 R9, R6, R24, 0x1, P0 ;  /* 0x0000001806097211 */ /* 0x000fe400000f0eff */
[----:B------:R-:W-:Y:S01]  /*0540*/  LEA R10, P0, R7, R22, 0x1 ;  /* 0x00000016070a7211 */ /* 0x000fe200078008ff */
[----:B------:R-:W2:Y:S01]  /*0550*/  LDS R20, [UR10] ;  /* 0x0000000aff147984 */ /* 0x000ea20008000800 */
[----:B------:R-:W-:Y:S01]  /*0560*/  IMAD R15, R18, 0x2, R5 ;  /* 0x00000002120f7824 */ /* 0x000fe200078e0205 */
[----:B------:R-:W-:Y:S01]  /*0570*/  LEA.HI.X.SX32 R17, R5, R24, 0x1, P1 ;  /* 0x0000001805117211 */ /* 0x000fe200008f0eff */
[----:B------:R-:W-:Y:S01]  /*0580*/  BAR.SYNC.DEFER_BLOCKING 0x0 ;  /* 0x0000000000007b1d */ /* 0x000fe20000010000 */
[----:B------:R-:W-:-:S02]  /*0590*/  LEA R6, P1, R13, R22, 0x1 ;  /* 0x000000160d067211 */ /* 0x000fc400078208ff */
[----:B------:R-:W-:Y:S01]  /*05a0*/  LEA.HI.X.SX32 R11, R7, R24, 0x1, P0 ;  /* 0x00000018070b7211 */ /* 0x000fe200000f0eff */
[C---:B------:R-:W-:Y:S01]  /*05b0*/  IMAD R19, R18.reuse, 0x2, R15 ;  /* 0x0000000212137824 */ /* 0x040fe200078e020f */
[----:B------:R-:W-:Y:S02]  /*05c0*/  LEA R12, P0, R3, R22, 0x1 ;  /* 0x00000016030c7211 */ /* 0x000fe400078008ff */
[-C--:B------:R-:W-:Y:S02]  /*05d0*/  LEA.HI.X.SX32 R7, R13, R24.reuse, 0x1, P1 ;  /* 0x000000180d077211 */ /* 0x080fe400008f0eff */
[----:B------:R-:W-:Y:S01]  /*05e0*/  LEA.HI.X.SX32 R13, R3, R24, 0x1, P0 ;  /* 0x00000018030d7211 */ /* 0x000fe200000f0eff */
[----:B------:R-:W-:Y:S01]  /*05f0*/  IMAD R3, R18, 0x2, R19 ;  /* 0x0000000212037824 */ /* 0x000fe200078e0213 */
[----:B------:R-:W-:-:S04]  /*0600*/  LEA R14, P0, R15, R22, 0x1 ;  /* 0x000000160f0e7211 */ /* 0x000fc800078008ff */
[----:B------:R-:W-:Y:S01]  /*0610*/  LEA.HI.X.SX32 R15, R15, R24, 0x1, P0 ;  /* 0x000000180f0f7211 */ /* 0x000fe200000f0eff */
[----:B---3--:R3:W5:Y:S04]  /*0620*/  LDG.E.U16 R5, desc[UR18][R16.64] ;  /* 0x0000001210057981 */ /* 0x008768000c1e1500 */
[----:B------:R-:W5:Y:S01]  /*0630*/  LDG.E.U16 R4, desc[UR18][R8.64] ;  /* 0x0000001208047981 */ /* 0x000f62000c1e1500 */
[-C--:B------:R-:W-:Y:S02]  /*0640*/  LEA R18, P1, R19, R22.reuse, 0x1 ;  /* 0x0000001613127211 */ /* 0x080fe400078208ff */
[----:B------:R-:W-:Y:S01]  /*0650*/  SHF.R.U32.HI R21, RZ, 0x5, R0 ;  /* 0x00000005ff157819 */ /* 0x000fe20000011600 */
[----:B------:R-:W5:Y:S01]  /*0660*/  LDG.E.U16 R14, desc[UR18][R14.64] ;  /* 0x000000120e0e7981 */ /* 0x000f62000c1e1500 */
[----:B---3--:R-:W-:-:S02]  /*0670*/  LEA R16, P0, R3, R22, 0x1 ;  /* 0x0000001603107211 */ /* 0x008fc400078008ff */
[----:B--2---:R-:W-:Y:S01]  /*0680*/  R2UR UR27, R20 ;  /* 0x00000000141b72ca */ /* 0x004fe200000e0000 */
[----:B------:R-:W5:Y:S01]  /*0690*/  LDG.E.U16 R10, desc[UR18][R10.64] ;  /* 0x000000120a0a7981 */ /* 0x000f62000c1e1500 */
[----:B------:R-:W-:Y:S02]  /*06a0*/  LEA.HI.X.SX32 R17, R3, R24, 0x1, P0 ;  /* 0x0000001803117211 */ /* 0x000fe400000f0eff */
[----:B------:R-:W-:Y:S01]  /*06b0*/  SHF.R.S32.HI R3, RZ, 0x7, R0 ;  /* 0x00000007ff037819 */ /* 0x000fe20000011400 */
[----:B------:R2:W5:Y:S03]  /*06c0*/  LDG.E.U16 R8, desc[UR18][R6.64] ;  /* 0x0000001206087981 */ /* 0x000566000c1e1500 */
[----:B------:R-:W-:Y:S01]  /*06d0*/  SGXT R3, R3, 0x1 ;  /* 0x000000010303781a */ /* 0x000fe20000000200 */
[----:B------:R3:W5:Y:S01]  /*06e0*/  LDG.E.U16 R9, desc[UR18][R12.64] ;  /* 0x000000120c097981 */ /* 0x000762000c1e1500 */
[----:B------:R-:W-:-:S02]  /*06f0*/  R2UR UR25, R21 ;  /* 0x00000000151972ca */ /* 0x000fc400000e0000 */
[----:B------:R-:W-:Y:S01]  /*0700*/  LEA.HI.X.SX32 R19, R19, R24, 0x1, P1 ;  /* 0x0000001813137211 */ /* 0x000fe200008f0eff */
[----:B------:R4:W5:Y:S01]  /*0710*/  LDG.E.U16 R16, desc[UR18][R16.64] ;  /* 0x0000001210107981 */ /* 0x000962000c1e1500 */
[----:B--2---:R-:W2:Y:S01]  /*0720*/  LDC.64 R6, c[0x0][0x388] ;  /* 0x0000e200ff067b82 */ /* 0x004ea20000000a00 */
[----:B------:R-:W-:Y:S02]  /*0730*/  LOP3.LUT R22, R3, 0x90, RZ, 0xc0, !PT ;  /* 0x0000009003167812 */ /* 0x000fe400078ec0ff */
[----:B------:R0:W5:Y:S01]  /*0740*/  LDG.E.U16 R11, desc[UR18][R18.64] ;  /* 0x00000012120b7981 */ /* 0x000162000c1e1500 */
[C---:B---3--:R-:W-:Y:S01]  /*0750*/  IMAD.SHL.U32 R13, R0.reuse, 0x2, RZ ;  /* 0x00000002000d7824 */ /* 0x048fe200078e00ff */
[----:B------:R-:W-:-:S04]  /*0760*/  LOP3.LUT R12, R0, 0x40, RZ, 0xc0, !PT ;  /* 0x00000040000c7812 */ /* 0x000fc800078ec0ff */
[----:B------:R-:W-:Y:S02]  /*0770*/  LOP3.LUT R15, R22, 0x7e, R13, 0x78, !PT ;  /* 0x0000007e160f7812 */ /* 0x000fe400078e780d */
[----:B------:R-:W-:-:S03]  /*0780*/  LOP3.LUT R3, R0, 0xf, RZ, 0xc0, !PT ;  /* 0x0000000f00037812 */ /* 0x000fc600078ec0ff */
[----:B----4-:R-:W-:Y:S01]  /*0790*/  IMAD R17, R12, 0x20, R15 ;  /* 0x000000200c117824 */ /* 0x010fe200078e020f */
[----:B0-----:R-:W-:Y:S01]  /*07a0*/  UIMAD UR6, UR9, UR6, URZ ;  /* 0x00000006090672a4 */ /* 0x001fe2000f8e02ff */
[----:B-1----:R-:W-:-:S03]  /*07b0*/  IMAD R12, R3, UR4, RZ ;  /* 0x00000004030c7c24 */ /* 0x002fc6000f8e02ff */
[----:B------:R-:W-:Y:S01]  /*07c0*/  LOP3.LUT R19, R17, 0x20, RZ, 0x3c, !PT ;  /* 0x0000002011137812 */ /* 0x000fe200078e3cff */
[----:B------:R-:W-:Y:S01]  /*07d0*/  USHF.L.U32 UR5, UR6, 0x1, URZ ;  /* 0x0000000106057899 */ /* 0x000fe200080006ff */
[----:B------:R-:W-:Y:S11]  /*07e0*/  BRA.U UP1, `(.L_x_5) ;  /* 0x0000000101187547 */ /* 0x000ff6000b800000 */
[----:B------:R-:W-:Y:S01]  /*07f0*/  ELECT P0, URZ, PT ;  /* 0x0000000000ff782f */ /* 0x000fe20003800000 */
[----:B------:R-:W-:Y:S01]  /*0800*/  IMAD.MOV.U32 R15, RZ, RZ, 0x1 ;  /* 0x00000001ff0f7424 */ /* 0x000fe200078e00ff */
[----:B------:R-:W-:Y:S01]  /*0810*/  UMOV UR4, 0x40 ;  /* 0x0000004000047882 */ /* 0x000fe20000000000 */
[----:B------:R-:W-:Y:S01]  /*0820*/  UVIRTCOUNT.DEALLOC.SMPOOL 0x80 ;  /* 0x000000800000784c */ /* 0x000fe20000000000 */
[----:B------:R-:W-:-:S09]  /*0830*/  ULEA UR4, UR11, UR4, 0x18 ;  /* 0x000000040b047291 */ /* 0x000fd2000f8ec0ff */
[----:B------:R0:W-:Y:S03]  /*0840*/  @P0 STS.U8 [UR4], R15 ;  /* 0x0000000fff000988 */ /* 0x0001e60008000004 */
.L_x_5:
[----:B0-----:R-:W-:Y:S01]  /*0850*/  IMAD.SHL.U32 R15, R12, 0x2, RZ ;  /* 0x000000020c0f7824 */ /* 0x001fe200078e00ff */
[----:B------:R-:W-:Y:S01]  /*0860*/  ULOP3.LUT UR13, UR25, 0x4, URZ, 0xc0, !UPT ;  /* 0x00000004190d7892 */ /* 0x000fe2000f8ec0ff */
[----:B-----5:R0:W-:Y:S01]  /*0870*/  STS.U16 [R17+UR10+0x400], R5 ;  /* 0x0004000511007988 */ /* 0x0201e2000800040a */
[----:B------:R-:W-:Y:S01]  /*0880*/  LOP3.LUT P6, RZ, R0, 0xff, RZ, 0xc0, !PT ;  /* 0x000000ff00ff7812 */ /* 0x000fe200078cc0ff */
[----:B------:R-:W-:Y:S01]  /*0890*/  UMOV UR12, 0x1 ;  /* 0x00000001000c7882 */ /* 0x000fe20000000000 */
[----:B--2---:R-:W-:Y:S01]  /*08a0*/  IADD3 R15, P0, P1, R15, UR5, R6 ;  /* 0x000000050f0f7c10 */ /* 0x004fe2000f91e006 */
[----:B------:R-:W-:Y:S01]  /*08b0*/  UIMAD.WIDE UR4, UR6, 0x2, URZ ;  /* 0x00000002060478a5 */ /* 0x000fe2000f8e02ff */
[----:B------:R1:W-:Y:S01]  /*08c0*/  STS.U16 [R17+UR10], R4 ;  /* 0x0000000411007988 */ /* 0x0003e2000800040a */
[----:B------:R-:W-:Y:S01]  /*08d0*/  USHF.L.U32 UR6, UR25, 0x15, URZ ;  /* 0x0000001519067899 */ /* 0x000fe200080006ff */
[----:B------:R-:W-:Y:S01]  /*08e0*/  IMAD.HI R6, R12, 0x2, RZ ;  /* 0x000000020c067827 */ /* 0x000fe200078e02ff */
[----:B------:R-:W-:Y:S01]  /*08f0*/  SHF.R.U32.HI R18, RZ, 0x4, R0 ;  /* 0x00000004ff127819 */ /* 0x000fe20000011600 */
[----:B------:R2:W-:Y:S01]  /*0900*/  STS.U16 [R19+UR10+0x100], R10 ;  /* 0x0001000a13007988 */ /* 0x0005e2000800040a */
[----:B------:R-:W-:Y:S01]  /*0910*/  ULOP3.LUT UR6, UR6, 0x600000, URZ, 0xc0, !UPT ;  /* 0x0060000006067892 */ /* 0x000fe2000f8ec0ff */
[C---:B0-----:R-:W-:Y:S01]  /*0920*/  LOP3.LUT R5, R17.reuse, 0x40, RZ, 0x3c, !PT ;  /* 0x0000004011057812 */ /* 0x041fe200078e3cff */
[----:B------:R-:W-:Y:S01]  /*0930*/  UIADD3 UR29, UPT, UPT, UR8, 0x80, URZ ;  /* 0x00000080081d7890 */ /* 0x000fe2000fffe0ff */
[----:B------:R2:W-:Y:S01]  /*0940*/  STS.U16 [R19+UR10+0x500], R14 ;  /* 0x0005000e13007988 */ /* 0x0005e2000800040a */
[----:B------:R-:W-:Y:S01]  /*0950*/  UIADD3 UR11, UPT, UPT, UR27, UR6, URZ ;  /* 0x000000061b0b7290 */ /* 0x000fe2000fffe0ff */
[----:B-1----:R-:W-:Y:S01]  /*0960*/  LOP3.LUT R17, R17, 0x60, RZ, 0x3c, !PT ;  /* 0x0000006011117812 */ /* 0x002fe200078e3cff */
[----:B------:R-:W-:Y:S01]  /*0970*/  VOTEU.ALL UP2, P6 ;  /* 0x0000000000ff7886 */ /* 0x000fe20003040000 */
[----:B------:R2:W-:Y:S01]  /*0980*/  STS.U16 [R5+UR10+0x200], R8 ;  /* 0x0002000805007988 */ /* 0x0005e2000800040a */
[----:B------:R-:W-:Y:S01]  /*0990*/  ULEA UR11, UR13, UR11, 0x1 ;  /* 0x0000000b0d0b7291 */ /* 0x000fe2000f8e08ff */
[----:B------:R-:W-:Y:S01]  /*09a0*/  IADD3.X R7, PT, PT, R6, UR5, R7, P0, P1 ;  /* 0x0000000506077c10 */ /* 0x000fe200087e2407 */
[----:B------:R-:W-:Y:S01]  /*09b0*/  VOTEU.ALL UP0, P6 ;  /* 0x0000000000ff7886 */ /* 0x000fe20003000000 */
[----:B------:R2:W-:Y:S01]  /*09c0*/  STS.U16 [R5+UR10+0x600], R11 ;  /* 0x0006000b05007988 */ /* 0x0005e2000800040a */
[----:B------:R-:W-:-:S04]  /*09d0*/  @!UP2 UIADD3 UR4, UPT, UPT, -UR12, 0x100000, URZ ;  /* 0x001000000c04a890 */ /* 0x000fc8000fffe1ff */
[----:B------:R-:W-:Y:S02]  /*09e0*/  @!UP2 USHF.L.U32 UR5, UR4, 0xb, URZ ;  /* 0x0000000b0405a899 */ /* 0x000fe400080006ff */
[----:B------:R-:W-:Y:S01]  /*09f0*/  @!UP2 USHF.L.U32 UR4, UR4, 0x1, URZ ;  /* 0x000000010404a899 */ /* 0x000fe200080006ff */
[----:B------:R-:W-:Y:S01]  /*0a00*/  SGXT.U32 R12, R18, 0x4 ;  /* 0x00000004120c781a */ /* 0x000fe20000000000 */
[----:B------:R2:W-:Y:S01]  /*0a10*/  STS.U16 [R17+UR10+0x300], R9 ;  /* 0x0003000911007988 */ /* 0x0005e2000800040a */
[----:B------:R-:W-:Y:S02]  /*0a20*/  ISETP.LT.AND P0, PT, RZ, UR29, PT ;  /* 0x0000001dff007c0c */ /* 0x000fe4000bf01270 */
[----:B------:R-:W-:Y:S01]  /*0a30*/  PRMT R6, RZ, 0x7610, R6 ;  /* 0x00007610ff067816 */ /* 0x000fe20000000006 */
[----:B------:R2:W-:Y:S01]  /*0a40*/  STS.U16 [R17+UR10+0x700], R16 ;  /* 0x0007001011007988 */ /* 0x0005e2000800040a */
[----:B------:R-:W-:Y:S01]  /*0a50*/  IMAD R4, R12, UR7, RZ ;  /* 0x000000070c047c24 */ /* 0x000fe2000f8e02ff */
[----:B------:R-:W-:Y:S01]  /*0a60*/  STTM.x8 tmem[UR11], RZ ;  /* 0x000000ff000079ed */ /* 0x000fe200081c000b */
[----:B------:R-:W0:Y:S02]  /*0a70*/  FENCE.VIEW.ASYNC.T ;  /* 0x00000000000073c6 */ /* 0x000e240000000200 */
[----:B0-----:R-:W-:Y:S01]  /*0a80*/  BAR.SYNC.DEFER_BLOCKING 0x0 ;  /* 0x0000000000007b1d */ /* 0x001fe20000010000 */
[----:B------:R-:W-:-:S04]  /*0a90*/  LEA R24, P1, R4, R15, 0x1 ;  /* 0x0000000f04187211 */ /* 0x000fc800078208ff */
[----:B------:R-:W-:Y:S01]  /*0aa0*/  LEA.HI.X.SX32 R25, R4, R7, 0x1, P1 ;  /* 0x0000000704197211 */ /* 0x000fe200008f0eff */
[----:B------:R-:W0:Y:S02]  /*0ab0*/  FENCE.VIEW.ASYNC.S ;  /* 0x00000000000073c6 */ /* 0x000e240000000000 */
[----:B0-----:R0:W1:Y:S02]  /*0ac0*/  @!UP0 SYNCS.EXCH.64 URZ, [UR10+0x1700], UR4 ;  /* 0x001700040aff85b2 */ /* 0x0010640008000100 */
[----:B-1----:R-:W-:Y:S06]  /*0ad0*/  BAR.SYNC.DEFER_BLOCKING 0x0 ;  /* 0x0000000000007b1d */ /* 0x002fec0000010000 */
[----:B------:R-:W3:Y:S01]  /*0ae0*/  @P0 LDG.E.U16 R6, desc[UR18][R24.64] ;  /* 0x0000001218060981 */ /* 0x000ee2000c1e1500 */
[----:B------:R-:W-:Y:S01]  /*0af0*/  SHF.R.S32.HI R4, RZ, 0x6, R0 ;  /* 0x00000006ff047819 */ /* 0x000fe20000011400 */
[----:B------:R-:W-:Y:S01]  /*0b00*/  VOTEU.ALL UP0, P6 ;  /* 0x0000000000ff7886 */ /* 0x000fe20003000000 */
[----:B------:R-:W-:-:S04]  /*0b10*/  @!UP2 UIADD3 UR14, UPT, UPT, -UR12, 0x100000, URZ ;  /* 0x001000000c0ea890 */ /* 0x000fc8000fffe1ff */
[----:B------:R-:W-:Y:S02]  /*0b20*/  @!UP2 USHF.L.U32 UR15, UR14, 0xb, URZ ;  /* 0x0000000b0e0fa899 */ /* 0x000fe400080006ff */
[----:B------:R-:W-:Y:S02]  /*0b30*/  @!UP2 USHF.L.U32 UR14, UR14, 0x1, URZ ;  /* 0x000000010e0ea899 */ /* 0x000fe400080006ff */
[----:B------:R-:W-:Y:S01]  /*0b40*/  UIADD3 UR30, UPT, UPT, UR27, 0x10, URZ ;  /* 0x000000101b1e7890 */ /* 0x000fe2000fffe0ff */
[----:B------:R-:W-:Y:S01]  /*0b50*/  SGXT R4, R4, 0x1 ;  /* 0x000000010404781a */ /* 0x000fe20000000200 */
[----:B------:R-:W-:Y:S01]  /*0b60*/  VOTEU.ALL UP3, P6 ;  /* 0x0000000000ff7886 */ /* 0x000fe20003060000 */
[----:B0-----:R-:W-:-:S04]  /*0b70*/  @!UP2 UIADD3 UR4, UPT, UPT, -UR12, 0x100000, URZ ;  /* 0x001000000c04a890 */ /* 0x001fc8000fffe1ff */
[----:B------:R-:W-:Y:S02]  /*0b80*/  @!UP2 USHF.L.U32 UR5, UR4, 0xb, URZ ;  /* 0x0000000b0405a899 */ /* 0x000fe400080006ff */
[----:B------:R-:W-:Y:S02]  /*0b90*/  @!UP2 USHF.L.U32 UR4, UR4, 0x1, URZ ;  /* 0x000000010404a899 */ /* 0x000fe400080006ff */
[----:B------:R-:W-:Y:S01]  /*0ba0*/  UIADD3 UR12, UPT, UPT, UR6, UR30, URZ ;  /* 0x0000001e060c7290 */ /* 0x000fe2000fffe0ff */
[----:B------:R-:W-:Y:S01]  /*0bb0*/  LOP3.LUT R4, R4, 0x90, RZ, 0xc0, !PT ;  /* 0x0000009004047812 */ /* 0x000fe200078ec0ff */
[----:B------:R-:W-:Y:S01]  /*0bc0*/  UIADD3 UR20, UPT, UPT, UR10, 0x1200, URZ ;  /* 0x000012000a147890 */ /* 0x000fe2000fffe0ff */
[----:B------:R-:W-:Y:S01]  /*0bd0*/  ISETP.EQ.U32.AND P1, PT, RZ, UR25, P0 ;  /* 0x00000019ff007c0c */ /* 0x000fe20008722070 */
[----:B------:R-:W-:Y:S01]  /*0be0*/  ULEA UR12, UR13, UR12, 0x12 ;  /* 0x0000000c0d0c7291 */ /* 0x000fe2000f8e90ff */
[----:B------:R-:W-:Y:S01]  /*0bf0*/  LOP3.LUT R13, R4, 0x17e, R13, 0x78, !PT ;  /* 0x0000017e040d7812 */ /* 0x000fe200078e780d */
[----:B------:R2:W0:Y:S04]  /*0c00*/  @!UP0 SYNCS.EXCH.64 URZ, [UR10+0x1708], UR14 ;  /* 0x0017080e0aff85b2 */ /* 0x0004280008000100 */
[----:B---3--:R2:W-:Y:S01]  /*0c10*/  STS.U16 [R13+UR10+0x1000], R6 ;  /* 0x001000060d007988 */ /* 0x0085e2000800040a */
[----:B0-----:R0:W-:Y:S06]  /*0c20*/  MEMBAR.ALL.CTA ;  /* 0x0000000000007992 */ /* 0x0011ec0000008000 */
[----:B0-----:R-:W-:Y:S04]  /*0c30*/  FENCE.VIEW.ASYNC.S ;  /* 0x00000000000073c6 */ /* 0x001fe80000000000 */
[----:B------:R-:W0:Y:S02]  /*0c40*/  FENCE.VIEW.ASYNC.S ;  /* 0x00000000000073c6 */ /* 0x000e240000000000 */
[----:B0-----:R2:W0:Y:S02]  /*0c50*/  @!UP3 SYNCS.EXCH.64 URZ, [UR10+0x1200], UR4 ;  /* 0x001200040affb5b2 */ /* 0x0014240008000100 */
[----:B0-----:R-:W-:Y:S06]  /*0c60*/  BAR.SYNC.DEFER_BLOCKING 0x0 ;  /* 0x0000000000007b1d */ /* 0x001fec0000010000 */
[----:B--2---:R-:W-:Y:S05]  /*0c70*/  @!P1 BRA `(.L_x_6) ;  /* 0x0000000000409947 */ /* 0x004fea0003800000 */
[----:B------:R-:W-:Y:S02]  /*0c80*/  USHF.R.U32.HI UR14, URZ, 0x4, UR10 ;  /* 0x00000004ff0e7899 */ /* 0x000fe4000801160a */
[----:B------:R-:W-:Y:S02]  /*0c90*/  UIADD3 UR4, UPT, UPT, UR10, 0x1000, URZ ;  /* 0x000010000a047890 */ /* 0x000fe4000fffe0ff */
[----:B------:R-:W-:Y:S02]  /*0ca0*/  USGXT.U32 UR14, UR14, 0xe ;  /* 0x0000000e0e0e789a */ /* 0x000fe40008000000 */
[----:B------:R-:W-:Y:S02]  /*0cb0*/  USHF.R.U32.HI UR4, URZ, 0x4, UR4 ;  /* 0x00000004ff047899 */ /* 0x000fe40008011604 */
[----:B------:R-:W-:Y:S02]  /*0cc0*/  ULOP3.LUT UR14, UR14, 0x800000, URZ, 0xfc, !UPT ;  /* 0x008000000e0e7892 */ /* 0x000fe4000f8efcff */
[----:B------:R-:W-:Y:S01]  /*0cd0*/  USGXT.U32 UR16, UR4, 0xe ;  /* 0x0000000e0410789a */ /* 0x000fe20008000000 */
[----:B------:R-:W-:-:S02]  /*0ce0*/  UMOV UR5, URZ ;  /* 0x000000ff00057c82 */ /* 0x000fc40008000000 */
[----:B------:R-:W-:Y:S01]  /*0cf0*/  UMOV UR4, UR20 ;  /* 0x0000001400047c82 */ /* 0x000fe20008000000 */
[----:B------:R-:W-:Y:S01]  /*0d00*/  UMOV UR22, 0x0 ;  /* 0x0000000000167882 */ /* 0x000fe20000000000 */
[----:B------:R-:W-:Y:S01]  /*0d10*/  UMOV UR23, 0x8048490 ;  /* 0x0804849000177882 */ /* 0x000fe20000000000 */
[----:B------:R-:W-:Y:S01]  /*0d20*/  UMOV UR15, 0x40004040 ;  /* 0x40004040000f7882 */ /* 0x000fe20000000000 */
[----:B------:R-:W-:Y:S01]  /*0d30*/  UMOV UR17, 0xc0004010 ;  /* 0xc000401000117882 */ /* 0x000fe20000000000 */
[----:B------:R-:W-:Y:S01]  /*0d40*/  UMOV UR4, UR4 ;  /* 0x0000000400047c82 */ /* 0x000fe20008000000 */
[----:B------:R0:W-:Y:S01]  /*0d50*/  UTCHMMA gdesc[UR14], gdesc[UR16], tmem[UR30], tmem[UR22], idesc[UR23], !UPT ;  /* 0x00ff16100e0075ea */ /* 0x0001e2000f80001e */
[----:B------:R0:W-:Y:S01]  /*0d60*/  UTCBAR [UR4], URZ ;  /* 0x000000ff040073e9 */ /* 0x0001e200080000ff */
[----:B------:R-:W-:Y:S02]  /*0d70*/  NOP ;  /* 0x0000000000007918 */ /* 0x000fe40000000000 */
.L_x_6:
[----:B------:R-:W-:Y:S05]  /*0d80*/  @!P0 BRA `(.L_x_7) ;  /* 0x0000000000088947 */ /* 0x000fea0003800000 */
[----:B------:R-:W1:Y:S02]  /*0d90*/  SYNCS.PHASECHK.TRANS64.TRYWAIT P2, [UR10+0x1200], RZ ;  /* 0x001200ffff0075a7 */ /* 0x000e64000804110a */
[----:B-1----:R-:W-:Y:S05]  /*0da0*/  @!P2 BRA `(.L_x_8) ;  /* 0x000000240004a947 */ /* 0x002fea0003800000 */
.L_x_7:
[----:B------:R-:W-:Y:S01]  /*0db0*/  BAR.SYNC.DEFER_BLOCKING 0x0 ;  /* 0x0000000000007b1d */ /* 0x000fe20000010000 */
[C---:B------:R-:W-:Y:S02]  /*0dc0*/  LOP3.LUT R14, R0.reuse, 0x6f, RZ, 0xc0, !PT ;  /* 0x0000006f000e7812 */ /* 0x040fe400078ec0ff */
[----:B------:R-:W-:Y:S02]  /*0dd0*/  LOP3.LUT R15, R0, 0x80, RZ, 0xc0, !PT ;  /* 0x00000080000f7812 */ /* 0x000fe400078ec0ff */
[--C-:B------:R-:W-:Y:S01]  /*0de0*/  SHF.R.U32.HI R16, RZ, 0x1, R0.reuse ;  /* 0x00000001ff107819 */ /* 0x100fe20000011600 */
[----:B0-----:R-:W0:Y:S01]  /*0df0*/  LDCU UR4, c[0x0][0x3a8] ;  /* 0x00007500ff0477ac */ /* 0x001e220008000800 */
[----:B------:R-:W-:Y:S01]  /*0e00*/  LEA.HI R15, R15, R14, RZ, 0x1d ;  /* 0x0000000e0f0f7211 */ /* 0x000fe200078fe8ff */
[----:B------:R-:W-:Y:S01]  /*0e10*/  LDTM.16dp32bit_t0_t15.x8 R4, tmem[UR12] ;  /* 0x0000000c000479ee */ /* 0x000fe20008980000 */
[----:B------:R-:W0:Y:S01]  /*0e20*/  LDTM.16dp32bit_t16_t31.x8 R4, tmem[UR12+0x8] ;  /* 0x0000080c000479ee */ /* 0x000e2200089a0000 */
[----:B------:R-:W-:Y:S01]  /*0e30*/  LOP3.LUT R14, R16, 0x8, RZ, 0xc0, !PT ;  /* 0x00000008100e7812 */ /* 0x000fe200078ec0ff */
[----:B------:R-:W1:Y:S01]  /*0e40*/  LDCU.64 UR22, c[0x0][0x3d0] ;  /* 0x00007a00ff1677ac */ /* 0x000e620008000a00 */
[----:B------:R-:W-:Y:S01]  /*0e50*/  SHF.R.U32.HI R21, RZ, 0x2, R0 ;  /* 0x00000002ff157819 */ /* 0x000fe20000011600 */
[----:B------:R-:W-:Y:S01]  /*0e60*/  VIADD R15, R15, UR8 ;  /* 0x000000080f0f7c36 */ /* 0x000fe20008000000 */
[C---:B------:R-:W-:Y:S01]  /*0e70*/  LOP3.LUT R18, R14.reuse, 0x2, RZ, 0xfc, !PT ;  /* 0x000000020e127812 */ /* 0x040fe200078efcff */
[----:B------:R-:W2:Y:S01]  /*0e80*/  LDCU UR14, c[0x0][0x3d8] ;  /* 0x00007b00ff0e77ac */ /* 0x000ea20008000800 */
[----:B------:R-:W-:-:S02]  /*0e90*/  LOP3.LUT R20, R14, 0x3, RZ, 0xfc, !PT ;  /* 0x000000030e147812 */ /* 0x000fc400078efcff */
[C---:B------:R-:W-:Y:S02]  /*0ea0*/  ISETP.GE.AND P4, PT, R15.reuse, R18, PT ;  /* 0x000000120f00720c */ /* 0x040fe40003f86270 */
[C---:B------:R-:W-:Y:S02]  /*0eb0*/  LOP3.LUT R18, R14.reuse, 0x5, RZ, 0xfc, !PT ;  /* 0x000000050e127812 */ /* 0x040fe400078efcff */
[C---:B------:R-:W-:Y:S02]  /*0ec0*/  ISETP.GE.AND P5, PT, R15.reuse, R20, PT ;  /* 0x000000140f00720c */ /* 0x040fe40003fa6270 */
[----:B------:R-:W-:Y:S01]  /*0ed0*/  ISETP.GE.AND P3, PT, R15, R18, PT ;  /* 0x000000120f00720c */ /* 0x000fe20003f66270 */
[----:B------:R-:W3:Y:S01]  /*0ee0*/  @!P6 SYNCS.CCTL.IV [UR10+0x1200] ;  /* 0x00120000ff00e9b1 */ /* 0x000ee2000800000a */
[C---:B------:R-:W-:Y:S01]  /*0ef0*/  LOP3.LUT R20, R14.reuse, 0x6, RZ, 0xfc, !PT ;  /* 0x000000060e147812 */ /* 0x040fe200078efcff */
[----:B------:R-:W-:Y:S01]  /*0f00*/  NOP ;  /* 0x0000000000007918 */ /* 0x000fe20000000000 */
[----:B------:R-:W-:Y:S01]  /*0f10*/  LOP3.LUT R22, R14, 0x4, RZ, 0xfc, !PT ;  /* 0x000000040e167812 */ /* 0x000fe200078efcff */
[----:B-1----:R-:W-:Y:S01]  /*0f20*/  IMAD R3, R3, UR23, RZ ;  /* 0x0000001703037c24 */ /* 0x002fe2000f8e02ff */
[----:B------:R-:W-:-:S02]  /*0f30*/  LOP3.LUT R21, R21, 0x38, RZ, 0xc0, !PT ;  /* 0x0000003815157812 */ /* 0x000fc400078ec0ff */
[----:B------:R-:W-:Y:S01]  /*0f40*/  ISETP.GE.AND P2, PT, R15, R22, PT ;  /* 0x000000160f00720c */ /* 0x000fe20003f46270 */
[----:B0-----:R-:W-:Y:S01]  /*0f50*/  FMUL R6, R6, UR4 ;  /* 0x0000000406067c20 */ /* 0x001fe20008400000 */
[----:B------:R-:W-:Y:S01]  /*0f60*/  FMUL R7, R7, UR4 ;  /* 0x0000000407077c20 */ /* 0x000fe20008400000 */
[----:B------:R-:W-:Y:S01]  /*0f70*/  FMUL R4, R4, UR4 ;  /* 0x0000000404047c20 */ /* 0x000fe20008400000 */
[----:B------:R-:W-:Y:S01]  /*0f80*/  FMUL R5, R5, UR4 ;  /* 0x0000000405057c20 */ /* 0x000fe20008400000 */
[----:B------:R-:W-:Y:S01]  /*0f90*/  FMUL R8, R8, UR4 ;  /* 0x0000000408087c20 */ /* 0x000fe20008400000 */
[----:B------:R-:W-:Y:S01]  /*0fa0*/  FSEL R18, R6, -INF , P4 ;  /* 0xff80000006127808 */ /* 0x000fe20002000000 */
[----:B------:R-:W-:Y:S01]  /*0fb0*/  FMUL R9, R9, UR4 ;  /* 0x0000000409097c20 */ /* 0x000fe20008400000 */
[----:B------:R-:W-:Y:S01]  /*0fc0*/  ISETP.GE.AND P4, PT, R15, R14, PT ;  /* 0x0000000e0f00720c */ /* 0x000fe20003f86270 */
[----:B------:R-:W-:Y:S01]  /*0fd0*/  FMUL R11, R11, UR4 ;  /* 0x000000040b0b7c20 */ /* 0x000fe20008400000 */
[----:B------:R-:W-:Y:S01]  /*0fe0*/  FSEL R6, R7, -INF , P5 ;  /* 0xff80000007067808 */ /* 0x000fe20002800000 */
[----:B--2---:R-:W-:Y:S01]  /*0ff0*/  IMAD R12, R12, UR14, RZ ;  /* 0x0000000e0c0c7c24 */ /* 0x004fe2000f8e02ff */
[----:B------:R-:W-:-:S02]  /*1000*/  FSEL R7, R4, -INF , P4 ;  /* 0xff80000004077808 */ /* 0x000fc40002000000 */
[C---:B------:R-:W-:Y:S02]  /*1010*/  ISETP.GT.AND P4, PT, R15.reuse, R14, PT ;  /* 0x0000000e0f00720c */ /* 0x040fe40003f84270 */
[----:B------:R-:W-:Y:S02]  /*1020*/  ISETP.GE.AND P5, PT, R15, R20, PT ;  /* 0x000000140f00720c */ /* 0x000fe40003fa6270 */
[----:B------:R-:W-:Y:S01]  /*1030*/  FSEL R20, R5, -INF , P4 ;  /* 0xff80000005147808 */ /* 0x000fe20002000000 */
[----:B------:R-:W-:Y:S01]  /*1040*/  FMUL R5, R10, UR4 ;  /* 0x000000040a057c20 */ /* 0x000fe20008400000 */
[----:B------:R-:W-:Y:S01]  /*1050*/  LOP3.LUT R4, R14, 0x7, RZ, 0xfc, !PT ;  /* 0x000000070e047812 */ /* 0x000fe200078efcff */
[----:B------:R-:W-:Y:S01]  /*1060*/  UIMAD UR4, UR9, UR22, URZ ;  /* 0x00000016090472a4 */ /* 0x000fe2000f8e02ff */
[----:B------:R-:W-:Y:S02]  /*1070*/  FSEL R8, R8, -INF , P2 ;  /* 0xff80000008087808 */ /* 0x000fe40001000000 */
[----:B------:R-:W-:Y:S01]  /*1080*/  FMNMX3 R17, R7, R20, R18, !PT ;  /* 0x0000001407117276 */ /* 0x000fe20007800012 */
[----:B------:R-:W-:Y:S01]  /*1090*/  USHF.L.U32 UR5, UR4, 0x1, URZ ;  /* 0x0000000104057899 */ /* 0x000fe200080006ff */
[----:B------:R-:W-:-:S02]  /*10a0*/  FSEL R10, R9, -INF , P3 ;  /* 0xff800000090a7808 */ /* 0x000fc40001800000 */
[----:B------:R-:W-:Y:S02]  /*10b0*/  ISETP.GE.AND P2, PT, R15, R4, PT ;  /* 0x000000040f00720c */ /* 0x000fe40003f46270 */
[----:B------:R-:W-:Y:S02]  /*10c0*/  FSEL R9, R5, -INF , P5 ;  /* 0xff80000005097808 */ /* 0x000fe40002800000 */
[----:B------:R-:W-:Y:S01]  /*10d0*/  FMNMX3 R17, R17, R6, R8, !PT ;  /* 0x0000000611117276 */ /* 0x000fe20007800008 */
[----:B------:R-:W0:Y:S01]  /*10e0*/  LDC.64 R4, c[0x0][0x390] ;  /* 0x0000e400ff047b82 */ /* 0x000e220000000a00 */
[----:B------:R-:W-:Y:S01]  /*10f0*/  FSEL R22, R11, -INF , P2 ;  /* 0xff8000000b167808 */ /* 0x000fe20001000000 */
[----:B------:R-:W-:Y:S01]  /*1100*/  IMAD.SHL.U32 R11, R3, 0x2, RZ ;  /* 0x00000002030b7824 */ /* 0x000fe200078e00ff */
[----:B------:R-:W-:Y:S02]  /*1110*/  FMNMX3 R17, R17, R10, R9, !PT ;  /* 0x0000000a11117276 */ /* 0x000fe40007800009 */
[----:B------:R-:W-:-:S02]  /*1120*/  LOP3.LUT R21, R21, 0x1f, R0, 0xf8, !PT ;  /* 0x0000001f15157812 */ /* 0x000fc400078ef800 */
[----:B------:R-:W-:Y:S02]  /*1130*/  FMNMX R19, R22, R17, !PT ;  /* 0x0000001116137209 */ /* 0x000fe40007800000 */
[----:B------:R-:W-:-:S03]  /*1140*/  PRMT R28, RZ, 0x7610, R28 ;  /* 0x00007610ff1c7816 */ /* 0x000fc6000000001c */
[----:B------:R-:W1:Y:S01]  /*1150*/  SHFL.BFLY PT, R26, R19, 0x10, 0x1f ;  /* 0x0e001f00131a7f89 */ /* 0x000e6200000e0000 */
[----:B0-----:R-:W-:Y:S01]  /*1160*/  IADD3 R11, P2, P3, R11, UR5, R4 ;  /* 0x000000050b0b7c10 */ /* 0x001fe2000fb5e004 */
[----:B------:R-:W-:Y:S01]  /*1170*/  UIMAD.WIDE UR4, UR4, 0x2, URZ ;  /* 0x00000002040478a5 */ /* 0x000fe2000f8e02ff */
[----:B------:R-:W-:-:S04]  /*1180*/  IMAD.HI R4, R3, 0x2, RZ ;  /* 0x0000000203047827 */ /* 0x000fc800078e02ff */
[----:B------:R-:W-:Y:S01]  /*1190*/  IMAD.SHL.U32 R3, R21, 0x10, RZ ;  /* 0x0000001015037824 */ /* 0x000fe200078e00ff */
[----:B------:R-:W-:-:S04]  /*11a0*/  IADD3.X R21, PT, PT, R4, UR5, R5, P2, P3 ;  /* 0x0000000504157c10 */ /* 0x000fc800097e6405 */
[----:B------:R-:W-:Y:S02]  /*11b0*/  LOP3.LUT R5, R3, 0x1b0, RZ, 0xc0, !PT ;  /* 0x000001b003057812 */ /* 0x000fe400078ec0ff */
[----:B-1----:R-:W-:Y:S02]  /*11c0*/  FMNMX3 R17, R19, -INF , R26, !PT ;  /* 0xff80000013117876 */ /* 0x002fe4000780001a */
[C---:B------:R-:W-:Y:S02]  /*11d0*/  LEA R26, P2, R12.reuse, R11, 0x1 ;  /* 0x0000000b0c1a7211 */ /* 0x040fe400078408ff */
[----:B------:R-:W-:Y:S01]  /*11e0*/  LOP3.LUT R5, R5, 0x40, R16, 0xf8, !PT ;  /* 0x0000004005057812 */ /* 0x000fe200078ef810 */
[----:B------:R-:W-:Y:S01]  /*11f0*/  FADD R19, -R17, -INF ;  /* 0xff80000011137421 */ /* 0x000fe20000000100 */
[----:B------:R-:W-:-:S03]  /*1200*/  LEA.HI.X.SX32 R27, R12, R21, 0x1, P2 ;  /* 0x000000150c1b7211 */ /* 0x000fc600010f0eff */
[----:B------:R-:W-:Y:S01]  /*1210*/  FMUL R19, R19, 1.4426950216293334961 ;  /* 0x3fb8aa3b13137820 */ /* 0x000fe20000400000 */
[----:B------:R-:W-:-:S05]  /*1220*/  VIADD R12, R5, UR10 ;  /* 0x0000000a050c7c36 */ /* 0x000fca0008000000 */
[----:B------:R-:W3:Y:S02]  /*1230*/  MUFU.EX2 R19, R19 ;  /* 0x0000001300137308 */ /* 0x000ee40000000800 */
[----:B---3--:R0:W-:Y:S01]  /*1240*/  STSM.16.M88 [R12+0x1000], R19 ;  /* 0x001000130c007844 */ /* 0x0081e20000000000 */
[----:B------:R-:W-:Y:S06]  /*1250*/  BAR.SYNC.DEFER_BLOCKING 0x0 ;  /* 0x0000000000007b1d */ /* 0x000fec0000010000 */
[----:B------:R-:W2:Y:S01]  /*1260*/  @P0 LDG.E.U16 R28, desc[UR18][R26.64] ;  /* 0x000000121a1c0981 */ /* 0x000ea2000c1e1500 */
[--C-:B------:R-:W-:Y:S01]  /*1270*/  FADD R7, R7, -R17.reuse ;  /* 0x8000001107077221 */ /* 0x100fe20000000000 */
[--C-:B------:R-:W-:Y:S01]  /*1280*/  FADD R20, R20, -R17.reuse ;  /* 0x8000001114147221 */ /* 0x100fe20000000000 */
[--C-:B------:R-:W-:Y:S01]  /*1290*/  FADD R18, R18, -R17.reuse ;  /* 0x8000001112127221 */ /* 0x100fe20000000000 */
[----:B------:R-:W-:Y:S01]  /*12a0*/  LOP3.LUT R3, R3, 0x1f0, RZ, 0xc0, !PT ;  /* 0x000001f003037812 */ /* 0x000fe200078ec0ff */
[----:B------:R-:W-:Y:S01]  /*12b0*/  FMUL R4, R7, 1.4426950216293334961 ;  /* 0x3fb8aa3b07047820 */ /* 0x000fe20000400000 */
[----:B------:R-:W-:Y:S01]  /*12c0*/  FMUL R5, R20, 1.4426950216293334961 ;  /* 0x3fb8aa3b14057820 */ /* 0x000fe20000400000 */
[--C-:B------:R-:W-:Y:S01]  /*12d0*/  FADD R7, R6, -R17.reuse ;  /* 0x8000001106077221 */ /* 0x100fe20000000000 */
[----:B------:R-:W-:Y:S01]  /*12e0*/  FMUL R18, R18, 1.4426950216293334961 ;  /* 0x3fb8aa3b12127820 */ /* 0x000fe20000400000 */
[--C-:B------:R-:W-:Y:S01]  /*12f0*/  FADD R8, R8, -R17.reuse ;  /* 0x8000001108087221 */ /* 0x100fe20000000000 */
[--C-:B------:R-:W-:Y:S01]  /*1300*/  FADD R10, R10, -R17.reuse ;  /* 0x800000110a0a7221 */ /* 0x100fe20000000000 */
[----:B------:R-:W-:Y:S01]  /*1310*/  MUFU.EX2 R4, R4 ;  /* 0x0000000400047308 */ /* 0x000fe20000000800 */
[----:B------:R-:W-:Y:S01]  /*1320*/  FMUL R7, R7, 1.4426950216293334961 ;  /* 0x3fb8aa3b07077820 */ /* 0x000fe20000400000 */
[----:B------:R-:W-:Y:S01]  /*1330*/  FMUL R8, R8, 1.4426950216293334961 ;  /* 0x3fb8aa3b08087820 */ /* 0x000fe20000400000 */
[----:B------:R-:W-:Y:S01]  /*1340*/  FMUL R11, R10, 1.4426950216293334961 ;  /* 0x3fb8aa3b0a0b7820 */ /* 0x000fe20000400000 */
[--C-:B------:R-:W-:Y:S01]  /*1350*/  FADD R10, R9, -R17.reuse ;  /* 0x80000011090a7221 */ /* 0x100fe20000000000 */
[----:B------:R-:W-:Y:S01]  /*1360*/  FADD R22, R22, -R17 ;  /* 0x8000001116167221 */ /* 0x000fe20000000000 */
[----:B------:R-:W-:-:S02]  /*1370*/  UIADD3 UR31, UPT, UPT, UR27, 0x20, URZ ;  /* 0x000000201b1f7890 */ /* 0x000fc4000fffe0ff */
[----:B------:R-:W1:Y:S01]  /*1380*/  MUFU.EX2 R5, R5 ;  /* 0x0000000500057308 */ /* 0x000e620000000800 */
[----:B------:R-:W-:Y:S01]  /*1390*/  FMUL R10, R10, 1.4426950216293334961 ;  /* 0x3fb8aa3b0a0a7820 */ /* 0x000fe20000400000 */
[----:B------:R-:W-:Y:S01]  /*13a0*/  FMUL R22, R22, 1.4426950216293334961 ;  /* 0x3fb8aa3b16167820 */ /* 0x000fe20000400000 */
[----:B------:R-:W-:-:S04]  /*13b0*/  UIADD3 UR6, UPT, UPT, UR6, UR31, URZ ;  /* 0x0000001f06067290 */ /* 0x000fc8000fffe0ff */
[----:B------:R-:W-:Y:S01]  /*13c0*/  ULEA UR13, UR13, UR6, 0x12 ;  /* 0x000000060d0d7291 */ /* 0x000fe2000f8e90ff */
[----:B------:R-:W3:Y:S08]  /*13d0*/  MUFU.EX2 R6, R18 ;  /* 0x0000001200067308 */ /* 0x000ef00000000800 */
[----:B------:R-:W4:Y:S01]  /*13e0*/  MUFU.EX2 R7, R7 ;  /* 0x0000000700077308 */ /* 0x000f220000000800 */
[----:B-1----:R-:W-:Y:S01]  /*13f0*/  FADD R21, R4, R5 ;  /* 0x0000000504157221 */ /* 0x002fe20000000000 */
[----:B------:R-:W-:-:S06]  /*1400*/  F2FP.BF16.F32.PACK_AB R4, R5, R4 ;  /* 0x000000040504723e */ /* 0x000fcc00000010ff */
[----:B------:R-:W1:Y:S01]  /*1410*/  MUFU.EX2 R8, R8 ;  /* 0x0000000800087308 */ /* 0x000e620000000800 */
[----:B---3--:R-:W-:-:S07]  /*1420*/  FADD R16, R6, R21 ;  /* 0x0000001506107221 */ /* 0x008fce0000000000 */
[----:B------:R-:W3:Y:S01]  /*1430*/  MUFU.EX2 R9, R11 ;  /* 0x0000000b00097308 */ /* 0x000ee20000000800 */
[C---:B----4-:R-:W-:Y:S01]  /*1440*/  FADD R23, R7.reuse, R16 ;  /* 0x0000001007177221 */ /* 0x050fe20000000000 */
[----:B------:R-:W-:Y:S01]  /*1450*/  F2FP.BF16.F32.PACK_AB R5, R7, R6 ;  /* 0x000000060705723e */ /* 0x000fe200000010ff */
[----:B------:R0:W4:Y:S01]  /*1460*/  LDSM.16.M88 R16, [R3+UR10+0x1000] ;  /* 0x0010000a0310783b */ /* 0x0001220008000000 */
[----:B------:R-:W-:Y:S01]  /*1470*/  BAR.SYNC.DEFER_BLOCKING 0x0 ;  /* 0x0000000000007b1d */ /* 0x000fe20000010000 */
[----:B-1----:R-:W-:-:S05]  /*1480*/  FADD R18, R8, R23 ;  /* 0x0000001708127221 */ /* 0x002fca0000000000 */
[----:B------:R-:W1:Y:S01]  /*1490*/  MUFU.EX2 R10, R10 ;  /* 0x0000000a000a7308 */ /* 0x000e620000000800 */
[C---:B---3--:R-:W-:Y:S01]  /*14a0*/  FADD R11, R9.reuse, R18 ;  /* 0x00000012090b7221 */ /* 0x048fe20000000000 */
[----:B------:R-:W-:-:S06]  /*14b0*/  F2FP.BF16.F32.PACK_AB R6, R9, R8 ;  /* 0x000000080906723e */ /* 0x000fcc00000010ff */
[----:B------:R-:W3:Y:S01]  /*14c0*/  MUFU.EX2 R21, R22 ;  /* 0x0000001600157308 */ /* 0x000ee20000000800 */
[----:B-1----:R-:W-:-:S04]  /*14d0*/  FADD R18, R10, R11 ;  /* 0x0000000b0a127221 */ /* 0x002fc80000000000 */
[C---:B---3--:R-:W-:Y:S01]  /*14e0*/  FADD R18, R21.reuse, R18 ;  /* 0x0000001215127221 */ /* 0x048fe20000000000 */
[----:B------:R-:W-:-:S04]  /*14f0*/  F2FP.BF16.F32.PACK_AB R7, R21, R10 ;  /* 0x0000000a1507723e */ /* 0x000fc800000010ff */
[----:B------:R0:W1:Y:S04]  /*1500*/  SHFL.BFLY PT, R21, R18, 0x10, 0x1f ;  /* 0x0e001f0012157f89 */ /* 0x00006800000e0000 */
[----:B--2---:R0:W-:Y:S01]  /*1510*/  STS.U16 [R13+UR10+0x1000], R28 ;  /* 0x0010001c0d007988 */ /* 0x0041e2000800040a */
[----:B-1--4-:R-:W-:Y:S05]  /*1520*/  @!P0 BRA `(.L_x_9) ;  /* 0x0000000000088947 */ /* 0x012fea0003800000 */
[----:B------:R1:W-:Y:S01]  /*1530*/  STTM.16dp32bit_t0_t15.x4 tmem[UR13], R4 ;  /* 0x00000004000079ed */ /* 0x0003e2000890000d */
[----:B------:R1:W-:Y:S02]  /*1540*/  STTM.16dp32bit_t16_t31.x4 tmem[UR13+0x4], R4 ;  /* 0x00000404000079ed */ /* 0x0003e4000892000d */
.L_x_9:
[----:B------:R-:W2:Y:S02]  /*1550*/  FENCE.VIEW.ASYNC.T ;  /* 0x00000000000073c6 */ /* 0x000ea40000000200 */
[----:B--2---:R-:W-:Y:S06]  /*1560*/  BAR.SYNC.DEFER_BLOCKING 0x0 ;  /* 0x0000000000007b1d */ /* 0x004fec0000010000 */
[----:B-1----:R-:W1:Y:S01]  /*1570*/  LDTM.x8 R4, tmem[UR11] ;  /* 0x0000000b000479ee */ /* 0x002e6200081c0000 */
[----:B------:R-:W-:Y:S01]  /*1580*/  NOP ;  /* 0x0000000000007918 */ /* 0x000fe20000000000 */
[----:B------:R-:W-:Y:S05]  /*1590*/  @!P0 BRA `(.L_x_10) ;  /* 0x0000000000248947 */ /* 0x000fea0003800000 */
[C---:B-1----:R-:W-:Y:S01]  /*15a0*/  FMUL R4, R16.reuse, R4 ;  /* 0x0000000410047220 */ /* 0x042fe20000400000 */
[C---:B------:R-:W-:Y:S01]  /*15b0*/  FMUL R5, R16.reuse, R5 ;  /* 0x0000000510057220 */ /* 0x040fe20000400000 */
[C---:B------:R-:W-:Y:S01]  /*15c0*/  FMUL R6, R16.reuse, R6 ;  /* 0x0000000610067220 */ /* 0x040fe20000400000 */
[C---:B------:R-:W-:Y:S01]  /*15d0*/  FMUL R7, R16.reuse, R7 ;  /* 0x0000000710077220 */ /* 0x040fe20000400000 */
[C---:B------:R-:W-:Y:S01]  /*15e0*/  FMUL R8, R16.reuse, R8 ;  /* 0x0000000810087220 */ /* 0x040fe20000400000 */
[C---:B------:R-:W-:Y:S01]  /*15f0*/  FMUL R9, R16.reuse, R9 ;  /* 0x0000000910097220 */ /* 0x040fe20000400000 */
[C---:B------:R-:W-:Y:S01]  /*1600*/  FMUL R10, R16.reuse, R10 ;  /* 0x0000000a100a7220 */ /* 0x040fe20000400000 */
[----:B------:R-:W-:-:S04]  /*1610*/  FMUL R11, R16, R11 ;  /* 0x0000000b100b7220 */ /* 0x000fc80000400000 */
[----:B------:R2:W-:Y:S03]  /*1620*/  STTM.x8 tmem[UR11], R4 ;  /* 0x00000004000079ed */ /* 0x0005e600081c000b */
.L_x_10:
[----:B-1----:R-:W1:Y:S02]  /*1630*/  FENCE.VIEW.ASYNC.T ;  /* 0x00000000000073c6 */ /* 0x002e640000000200 */
[----:B-1----:R-:W-:Y:S01]  /*1640*/  BAR.SYNC.DEFER_BLOCKING 0x0 ;  /* 0x0000000000007b1d */ /* 0x002fe20000010000 */
[----:B0-----:R-:W-:Y:S01]  /*1650*/  FADD R18, R18, R21 ;  /* 0x0000001512127221 */ /* 0x001fe20000000000 */
[----:B------:R-:W-:Y:S01]  /*1660*/  UIADD3 UR6, UPT, UPT, UR10, 0x1700, URZ ;  /* 0x000017000a067890 */ /* 0x000fe2000fffe0ff */
[----:B------:R-:W-:Y:S02]  /*1670*/  FSEL R17, R17, -INF , P0 ;  /* 0xff80000011117808 */ /* 0x000fe40000000000 */
[----:B------:R-:W-:-:S05]  /*1680*/  FADD R18, R19, R18 ;  /* 0x0000001213127221 */ /* 0x000fca0000000000 */
[----:B------:R-:W-:Y:S01]  /*1690*/  FSEL R22, R18, 1, P0 ;  /* 0x3f80000012167808 */ /* 0x000fe20000000000 */
[----:B------:R0:W-:Y:S06]  /*16a0*/  MEMBAR.ALL.CTA ;  /* 0x0000000000007992 */ /* 0x0001ec0000008000 */
[----:B0-----:R-:W0:Y:S02]  /*16b0*/  FENCE.VIEW.ASYNC.S ;  /* 0x00000000000073c6 */ /* 0x001e240000000000 */
[----:B0-----:R-:W-:Y:S06]  /*16c0*/  BAR.SYNC.DEFER_BLOCKING 0x0 ;  /* 0x0000000000007b1d */ /* 0x001fec0000010000 */
[----:B------:R-:W-:Y:S05]  /*16d0*/  @!P1 BRA `(.L_x_11) ;  /* 0x0000000000449947 */ /* 0x000fea0003800000 */
[----:B------:R-:W-:Y:S01]  /*16e0*/  UIADD3 UR4, UPT, UPT, UR10, 0x1000, URZ ;  /* 0x000010000a047890 */ /* 0x000fe2000fffe0ff */
[----:B------:R-:W-:Y:S01]  /*16f0*/  BSSY.RECONVERGENT B0, `(.L_x_12) ;  /* 0x000000e000007945 */ /* 0x000fe20003800200 */
[----:B------:R-:W-:Y:S02]  /*1700*/  ELECT P0, URZ, PT ;  /* 0x0000000000ff782f */ /* 0x000fe40003800000 */
[----:B------:R-:W-:Y:S01]  /*1710*/  USHF.R.U32.HI UR4, URZ, 0x4, UR4 ;  /* 0x00000004ff047899 */ /* 0x000fe20008011604 */
[----:B------:R-:W-:Y:S01]  /*1720*/  UMOV UR14, 0x0 ;  /* 0x00000000000e7882 */ /* 0x000fe20000000000 */
[----:B------:R-:W-:Y:S02]  /*1730*/  UMOV UR15, 0x8040490 ;  /* 0x08040490000f7882 */ /* 0x000fe40000000000 */
[----:B------:R-:W-:Y:S01]  /*1740*/  USGXT.U32 UR4, UR4, 0xe ;  /* 0x0000000e0404789a */ /* 0x000fe20008000000 */
[----:B------:R-:W-:-:S08]  /*1750*/  UMOV UR5, 0xc0004010 ;  /* 0xc000401000057882 */ /* 0x000fd00000000000 */
[----:B------:R0:W-:Y:S01]  /*1760*/  UTCHMMA tmem[UR31], gdesc[UR4], tmem[UR27], tmem[UR14], idesc[UR15], UPT ;  /* 0x00ff0e041f0079ea */ /* 0x0001e2000b80001b */
[----:B------:R-:W-:Y:S05]  /*1770*/  @!P0 BRA `(.L_x_13) ;  /* 0x0000000000148947 */ /* 0x000fea0003800000 */
[----:B0-----:R-:W-:Y:S01]  /*1780*/  UMOV UR4, UR6 ;  /* 0x0000000600047c82 */ /* 0x001fe20008000000 */
[----:B------:R-:W-:Y:S02]  /*1790*/  UMOV UR5, URZ ;  /* 0x000000ff00057c82 */ /* 0x000fe40008000000 */
[----:B------:R-:W-:Y:S02]  /*17a0*/  UMOV UR4, UR4 ;  /* 0x0000000400047c82 */ /* 0x000fe40008000000 */
[----:B------:R1:W-:Y:S01]  /*17b0*/  UTCBAR [UR4], URZ ;  /* 0x000000ff040073e9 */ /* 0x0003e200080000ff */
[----:B------:R-:W-:Y:S02]  /*17c0*/  NOP ;  /* 0x0000000000007918 */ /* 0x000fe40000000000 */
.L_x_13:
[----:B01----:R-:W-:Y:S05]  /*17d0*/  BSYNC.RECONVERGENT B0 ;  /* 0x0000000000007941 */ /* 0x003fea0003800200 */
.L_x_12:
[----:B------:R-:W-:Y:S05]  /*17e0*/  BRA `(.L_x_14) ;  /* 0x0000000000087947 */ /* 0x000fea0003800000 */
.L_x_11:
[----:B------:R-:W-:-:S09]  /*17f0*/  UISETP.GE.AND UP0, UPT, UR8, URZ, UPT ;  /* 0x000000ff0800728c */ /* 0x000fd2000bf06270 */
[----:B------:R-:W-:Y:S05]  /*1800*/  BRA.U !UP0, `(.L_x_15) ;  /* 0x0000000d08607547 */ /* 0x000fea000b800000 */
.L_x_14:
[----:B------:R-:W-:Y:S01]  /*1810*/  USHF.R.U32.HI UR5, URZ, 0x4, UR10 ;  /* 0x00000004ff057899 */ /* 0x000fe2000801160a */
[----:B------:R-:W-:Y:S01]  /*1820*/  IMAD.MOV.U32 R16, RZ, RZ, RZ ;  /* 0x000000ffff107224 */ /* 0x000fe200078e00ff */
[----:B------:R-:W-:Y:S02]  /*1830*/  UIADD3 UR4, UPT, UPT, UR10, 0x1500, URZ ;  /* 0x000015000a047890 */ /* 0x000fe4000fffe0ff */
[----:B------:R-:W-:Y:S02]  /*1840*/  USHF.L.U32 UR23, UR23, 0x4, URZ ;  /* 0x0000000417177899 */ /* 0x000fe400080006ff */
[----:B------:R-:W-:Y:S02]  /*1850*/  USHF.L.U32 UR24, UR7, 0x4, URZ ;  /* 0x0000000407187899 */ /* 0x000fe400080006ff */
[----:B------:R-:W-:Y:S02]  /*1860*/  USGXT.U32 UR5, UR5, 0xe ;  /* 0x0000000e0505789a */ /* 0x000fe40008000000 */
[----:B------:R-:W-:Y:S01]  /*1870*/  USHF.R.U32.HI UR4, URZ, 0x4, UR4 ;  /* 0x00000004ff047899 */ /* 0x000fe20008011604 */
[----:B------:R-:W-:Y:S01]  /*1880*/  IMAD.U32 R21, RZ, RZ, UR23 ;  /* 0x00000017ff157e24 */ /* 0x000fe2000f8e00ff */
[----:B------:R-:W-:Y:S01]  /*1890*/  USHF.R.U32.HI UR20, URZ, 0x4, UR20 ;  /* 0x00000004ff147899 */ /* 0x000fe20008011614 */
[----:B------:R-:W-:Y:S01]  /*18a0*/  IMAD.U32 R20, RZ, RZ, UR24 ;  /* 0x00000018ff147e24 */ /* 0x000fe2000f8e00ff */
[----:B------:R-:W-:-:S02]  /*18b0*/  UIADD3 UR21, UPT, UPT, UR8, 0x70, URZ ;  /* 0x0000007008157890 */ /* 0x000fc4000fffe0ff */
[----:B------:R-:W-:Y:S02]  /*18c0*/  UISETP.NE.U32.AND UP3, UPT, UR25, URZ, UPT ;  /* 0x000000ff1900728c */ /* 0x000fe4000bf65070 */
[----:B------:R-:W-:Y:S02]  /*18d0*/  ULOP3.LUT UR28, UR5, 0x800000, URZ, 0xfc, !UPT ;  /* 0x00800000051c7892 */ /* 0x000fe4000f8efcff */
[----:B------:R-:W-:Y:S01]  /*18e0*/  USGXT.U32 UR22, UR4, 0xe ;  /* 0x0000000e0416789a */ /* 0x000fe20008000000 */
[----:B------:R-:W-:Y:S01]  /*18f0*/  UMOV UR25, 0x1 ;  /* 0x0000000100197882 */ /* 0x000fe20000000000 */
[----:B------:R-:W0:Y:S01]  /*1900*/  LDCU UR34, c[0x0][0x3a8] ;  /* 0x00007500ff2277ac */ /* 0x000e220008000800 */
[----:B------:R-:W-:Y:S01]  /*1910*/  USGXT.U32 UR20, UR20, 0xe ;  /* 0x0000000e1414789a */ /* 0x000fe20008000000 */
[----:B------:R-:W-:Y:S01]  /*1920*/  UMOV UR5, URZ ;  /* 0x000000ff00057c82 */ /* 0x000fe20008000000 */
[----:B------:R-:W-:Y:S01]  /*1930*/  UMOV UR8, URZ ;  /* 0x000000ff00087c82 */ /* 0x000fe20008000000 */
[----:B------:R-:W-:Y:S01]  /*1940*/  UMOV UR26, UR6 ;  /* 0x00000006001a7c82 */ /* 0x000fe20008000000 */
[----:B------:R-:W-:-:S08]  /*1950*/  UMOV UR4, URZ ;  /* 0x000000ff00047c82 */ /* 0x000fd00008000000 */
.L_x_20:
[----:B0-2---:R-:W-:-:S04]  /*1960*/  LEA R4, P0, R20, R24, 0x1 ;  /* 0x0000001814047211 */ /* 0x005fc800078008ff */
[----:B------:R-:W-:-:S05]  /*1970*/  LEA.HI.X.SX32 R5, R20, R25, 0x1, P0 ;  /* 0x0000001914057211 */ /* 0x000fca00000f0eff */
[----:B------:R-:W2:Y:S01]  /*1980*/  LDG.E.U16 R4, desc[UR18][R4.64] ;  /* 0x0000001204047981 */ /* 0x000ea2000c1e1500 */
[----:B------:R-:W-:Y:S01]  /*1990*/  UMOV UR6, 0x1 ;  /* 0x0000000100067882 */ /* 0x000fe20000000000 */
[----:B------:R-:W-:Y:S01]  /*19a0*/  VOTEU.ALL UP0, P6 ;  /* 0x0000000000ff7886 */ /* 0x000fe20003000000 */
[----:B------:R-:W-:-:S04]  /*19b0*/  @!UP2 UIADD3 UR6, UPT, UPT, -UR6, 0x100000, URZ ;  /* 0x001000000606a890 */ /* 0x000fc8000fffe1ff */
[----:B------:R-:W-:Y:S02]  /*19c0*/  @!UP2 USHF.L.U32 UR7, UR6, 0xb, URZ ;  /* 0x0000000b0607a899 */ /* 0x000fe400080006ff */
[----:B------:R-:W-:Y:S01]  /*19d0*/  @!UP2 USHF.L.U32 UR6, UR6, 0x1, URZ ;  /* 0x000000010606a899 */ /* 0x000fe200080006ff */
[----:B--2---:R1:W-:Y:S01]  /*19e0*/  STS.U16 [R13+UR10+0x1200], R4 ;  /* 0x001200040d007988 */ /* 0x0043e2000800040a */
[----:B------:R2:W-:Y:S06]  /*19f0*/  MEMBAR.ALL.CTA ;  /* 0x0000000000007992 */ /* 0x0005ec0000008000 */
[----:B--2---:R-:W-:Y:S04]  /*1a00*/  FENCE.VIEW.ASYNC.S ;  /* 0x00000000000073c6 */ /* 0x004fe80000000000 */
[----:B------:R-:W2:Y:S02]  /*1a10*/  FENCE.VIEW.ASYNC.S ;  /* 0x00000000000073c6 */ /* 0x000ea40000000000 */
[----:B--2---:R1:W2:Y:S02]  /*1a20*/  @!UP0 SYNCS.EXCH.64 URZ, [UR10+0x1400], UR6 ;  /* 0x001400060aff85b2 */ /* 0x0042a40008000100 */
[----:B--2---:R-:W-:Y:S06]  /*1a30*/  BAR.SYNC.DEFER_BLOCKING 0x0 ;  /* 0x0000000000007b1d */ /* 0x004fec0000010000 */
[----:B-1----:R-:W-:Y:S05]  /*1a40*/  BRA.U UP3, `(.L_x_16) ;  /* 0x0000000103307547 */ /* 0x002fea000b800000 */
[----:B------:R-:W-:Y:S01]  /*1a50*/  UIADD3 UR6, UPT, UPT, UR10, 0x1400, URZ ;  /* 0x000014000a067890 */ /* 0x000fe2000fffe0ff */
[----:B------:R-:W-:Y:S01]  /*1a60*/  UMOV UR7, URZ ;  /* 0x000000ff00077c82 */ /* 0x000fe20008000000 */
[----:B------:R-:W-:Y:S01]  /*1a70*/  UMOV UR16, UR28 ;  /* 0x0000001c00107c82 */ /* 0x000fe20008000000 */
[----:B------:R-:W-:Y:S01]  /*1a80*/  UMOV UR17, 0x40004040 ;  /* 0x4000404000117882 */ /* 0x000fe20000000000 */
[----:B------:R-:W-:Y:S01]  /*1a90*/  UMOV UR14, UR20 ;  /* 0x00000014000e7c82 */ /* 0x000fe20008000000 */
[----:B------:R-:W-:Y:S01]  /*1aa0*/  UMOV UR15, 0xc0004010 ;  /* 0xc0004010000f7882 */ /* 0x000fe20000000000 */
[----:B------:R-:W-:Y:S01]  /*1ab0*/  UMOV UR32, 0x0 ;  /* 0x0000000000207882 */ /* 0x000fe20000000000 */
[----:B------:R-:W-:Y:S01]  /*1ac0*/  UMOV UR33, 0x8048490 ;  /* 0x0804849000217882 */ /* 0x000fe20000000000 */
[----:B------:R-:W-:Y:S01]  /*1ad0*/  UMOV UR6, UR6 ;  /* 0x0000000600067c82 */ /* 0x000fe20008000000 */
[----:B------:R1:W-:Y:S01]  /*1ae0*/  UTCHMMA gdesc[UR16], gdesc[UR14], tmem[UR30], tmem[UR32], idesc[UR33], !UPT ;  /* 0x00ff200e100075ea */ /* 0x0003e2000f80001e */
[----:B------:R1:W-:Y:S01]  /*1af0*/  UTCBAR [UR6], URZ ;  /* 0x000000ff060073e9 */ /* 0x0003e200080000ff */
[----:B------:R-:W-:-:S02]  /*1b00*/  NOP ;  /* 0x0000000000007918 */ /* 0x000fc40000000000 */
.L_x_16:
[----:B------:R-:W2:Y:S01]  /*1b10*/  SYNCS.PHASECHK.TRANS64.TRYWAIT P0, [UR10+0x1400], RZ ;  /* 0x001400ffff0075a7 */ /* 0x000ea2000800110a */
[----:B------:R-:W-:-:S04]  /*1b20*/  IADD3 R30, P1, PT, R14, UR5, RZ ;  /* 0x000000050e1e7c10 */ /* 0x000fc8000ff3e0ff */
[C---:B------:R-:W-:Y:S01]  /*1b30*/  IADD3 R4, P2, PT, R30.reuse, 0x12, RZ ;  /* 0x000000121e047810 */ /* 0x040fe20007f5e0ff */
[----:B------:R-:W-:Y:S01]  /*1b40*/  IMAD.X R18, RZ, RZ, UR8, P1 ;  /* 0x00000008ff127e24 */ /* 0x000fe200088e06ff */
[----:B------:R-:W-:Y:S02]  /*1b50*/  IADD3 R28, P1, PT, R30, 0x10, RZ ;  /* 0x000000101e1c7810 */ /* 0x000fe40007f3e0ff */
[----:B------:R-:W-:Y:S02]  /*1b60*/  ISETP.GT.U32.AND P5, PT, R4, R15, PT ;  /* 0x0000000f0400720c */ /* 0x000fe40003fa4070 */
[C---:B------:R-:W-:Y:S02]  /*1b70*/  IADD3 R32, P3, PT, R30.reuse, 0x13, RZ ;  /* 0x000000131e207810 */ /* 0x040fe40007f7e0ff */
[----:B------:R-:W-:Y:S01]  /*1b80*/  IADD3 R34, P4, PT, R30, 0x14, RZ ;  /* 0x000000141e227810 */ /* 0x000fe20007f9e0ff */
[----:B--2---:R-:W-:-:S12]  /*1b90*/  @!P0 BRA `(.L_x_17) ;  /* 0x0000001400948947 */ /* 0x004fd80003800000 */
.L_x_25:
[----:B------:R-:W-:Y:S01]  /*1ba0*/  BAR.SYNC.DEFER_BLOCKING 0x0 ;  /* 0x0000000000007b1d */ /* 0x000fe20000010000 */
[-C--:B------:R-:W-:Y:S01]  /*1bb0*/  ISETP.GT.U32.AND P0, PT, R32, R15.reuse, PT ;  /* 0x0000000f2000720c */ /* 0x080fe20003f04070 */
[--C-:B------:R-:W-:Y:S01]  /*1bc0*/  IMAD.X R33, RZ, RZ, R18.reuse, P1 ;  /* 0x000000ffff217224 */ /* 0x100fe200008e0612 */
[-C--:B------:R-:W-:Y:S01]  /*1bd0*/  ISETP.GT.U32.AND P1, PT, R34, R15.reuse, PT ;  /* 0x0000000f2200720c */ /* 0x080fe20003f24070 */
[--C-:B------:R-:W-:Y:S01]  /*1be0*/  IMAD.X R32, RZ, RZ, R18.reuse, P2 ;  /* 0x000000ffff207224 */ /* 0x100fe200010e0612 */
[----:B------:R-:W-:Y:S01]  /*1bf0*/  IADD3 R34, P2, PT, R30, 0x15, RZ ;  /* 0x000000151e227810 */ /* 0x000fe20007f5e0ff */
[--C-:B------:R-:W-:Y:S01]  /*1c00*/  IMAD.X R31, RZ, RZ, R18.reuse, P3 ;  /* 0x000000ffff1f7224 */ /* 0x100fe200018e0612 */
[CC--:B------:R-:W-:Y:S01]  /*1c10*/  ISETP.GT.U32.AND P3, PT, R28.reuse, R15.reuse, PT ;  /* 0x0000000f1c00720c */ /* 0x0c0fe20003f64070 */
[----:B------:R-:W-:Y:S01]  /*1c20*/  LDTM.16dp32bit_t0_t15.x8 R4, tmem[UR12] ;  /* 0x0000000c000479ee */ /* 0x000fe20008980000 */
[----:B------:R-:W2:Y:S01]  /*1c30*/  LDTM.16dp32bit_t16_t31.x8 R4, tmem[UR12+0x8] ;  /* 0x0000080c000479ee */ /* 0x000ea200089a0000 */
[--C-:B------:R-:W-:Y:S01]  /*1c40*/  IMAD.X R29, RZ, RZ, R18.reuse, P4 ;  /* 0x000000ffff1d7224 */ /* 0x100fe200020e0612 */
[----:B------:R-:W-:Y:S01]  /*1c50*/  ISETP.GE.U32.AND P4, PT, R28, R15, PT ;  /* 0x0000000f1c00720c */ /* 0x000fe20003f86070 */
[----:B------:R-:W-:Y:S01]  /*1c60*/  IMAD.X R23, RZ, RZ, R18, P2 ;  /* 0x000000ffff177224 */ /* 0x000fe200010e0612 */
[----:B------:R-:W-:Y:S01]  /*1c70*/  IADD3 R28, P2, PT, R30, 0x16, RZ ;  /* 0x000000161e1c7810 */ /* 0x000fe20007f5e0ff */
[----:B------:R-:W-:Y:S01]  /*1c80*/  IMAD.U32 R16, R16, -0x80000000, RZ ;  /* 0x8000000010107824 */ /* 0x000fe200078e00ff */
[----:B------:R-:W-:-:S02]  /*1c90*/  ISETP.GT.U32.AND.EX P3, PT, R33, RZ, PT, P3 ;  /* 0x000000ff2100720c */ /* 0x000fc40003f64130 */
[----:B------:R-:W-:Y:S01]  /*1ca0*/  ISETP.GE.U32.AND.EX P4, PT, R33, RZ, PT, P4 ;  /* 0x000000ff2100720c */ /* 0x000fe20003f86140 */
[--C-:B------:R-:W-:Y:S01]  /*1cb0*/  IMAD.X R19, RZ, RZ, R18.reuse, P2 ;  /* 0x000000ffff137224 */ /* 0x100fe200010e0612 */
[----:B------:R-:W-:Y:S02]  /*1cc0*/  IADD3 R30, P2, PT, R30, 0x17, RZ ;  /* 0x000000171e1e7810 */ /* 0x000fe40007f5e0ff */
[----:B------:R-:W-:Y:S02]  /*1cd0*/  ISETP.GT.U32.AND.EX P5, PT, R32, RZ, PT, P5 ;  /* 0x000000ff2000720c */ /* 0x000fe40003fa4150 */
[----:B------:R-:W-:Y:S01]  /*1ce0*/  ISETP.GT.U32.AND.EX P0, PT, R31, RZ, PT, P0 ;  /* 0x000000ff1f00720c */ /* 0x000fe20003f04100 */
[----:B------:R-:W-:Y:S01]  /*1cf0*/  IMAD.X R18, RZ, RZ, R18, P2 ;  /* 0x000000ffff127224 */ /* 0x000fe200010e0612 */
[----:B------:R-:W-:Y:S01]  /*1d00*/  ISETP.GT.U32.AND P2, PT, R34, R15, PT ;  /* 0x0000000f2200720c */ /* 0x000fe20003f44070 */
[----:B------:R-:W3:Y:S01]  /*1d10*/  @!P6 SYNCS.CCTL.IV [UR10+0x1400] ;  /* 0x00140000ff00e9b1 */ /* 0x000ee2000800000a */
[----:B------:R-:W-:Y:S01]  /*1d20*/  ISETP.GT.U32.AND.EX P1, PT, R29, RZ, PT, P1 ;  /* 0x000000ff1d00720c */ /* 0x000fe20003f24110 */
[----:B------:R-:W-:Y:S01]  /*1d30*/  NOP ;  /* 0x0000000000007918 */ /* 0x000fe20000000000 */
[----:B------:R-:W-:Y:S01]  /*1d40*/  ISETP.GT.U32.AND.EX P2, PT, R23, RZ, PT, P2 ;  /* 0x000000ff1700720c */ /* 0x000fe20003f44120 */
[----:B0-2---:R-:W-:Y:S01]  /*1d50*/  FMUL R4, R4, UR34 ;  /* 0x0000002204047c20 */ /* 0x005fe20008400000 */
[----:B------:R-:W-:Y:S01]  /*1d60*/  FMUL R33, R5, UR34 ;  /* 0x0000002205217c20 */ /* 0x000fe20008400000 */
[----:B------:R-:W-:Y:S01]  /*1d70*/  FMUL R6, R6, UR34 ;  /* 0x0000002206067c20 */ /* 0x000fe20008400000 */
[----:B------:R-:W-:Y:S01]  /*1d80*/  FMUL R8, R8, UR34 ;  /* 0x0000002208087c20 */ /* 0x000fe20008400000 */
[----:B------:R-:W-:Y:S01]  /*1d90*/  FMUL R10, R10, UR34 ;  /* 0x000000220a0a7c20 */ /* 0x000fe20008400000 */
[----:B------:R-:W-:Y:S01]  /*1da0*/  FSEL R5, R4, -INF , !P3 ;  /* 0xff80000004057808 */ /* 0x000fe20005800000 */
[----:B------:R-:W-:Y:S01]  /*1db0*/  FMUL R11, R11, UR34 ;  /* 0x000000220b0b7c20 */ /* 0x000fe20008400000 */
[----:B------:R-:W-:-:S02]  /*1dc0*/  FSEL R4, R33, -INF , !P4 ;  /* 0xff80000021047808 */ /* 0x000fc40006000000 */
[-C--:B------:R-:W-:Y:S02]  /*1dd0*/  ISETP.GT.U32.AND P4, PT, R30, R15.reuse, PT ;  /* 0x0000000f1e00720c */ /* 0x080fe40003f84070 */
[----:B------:R-:W-:Y:S02]  /*1de0*/  ISETP.GT.U32.AND P3, PT, R28, R15, PT ;  /* 0x0000000f1c00720c */ /* 0x000fe40003f64070 */
[----:B------:R-:W-:Y:S01]  /*1df0*/  ISETP.GT.U32.AND.EX P4, PT, R18, RZ, PT, P4 ;  /* 0x000000ff1200720c */ /* 0x000fe20003f84140 */
[----:B------:R-:W-:Y:S01]  /*1e00*/  FMUL R18, R7, UR34 ;  /* 0x0000002207127c20 */ /* 0x000fe20008400000 */
[----:B------:R-:W-:Y:S02]  /*1e10*/  FSEL R7, R6, -INF , !P5 ;  /* 0xff80000006077808 */ /* 0x000fe40006800000 */
[----:B------:R-:W-:Y:S01]  /*1e20*/  ISETP.GT.U32.AND.EX P3, PT, R19, RZ, PT, P3 ;  /* 0x000000ff1300720c */ /* 0x000fe20003f64130 */
[----:B------:R-:W-:Y:S01]  /*1e30*/  FMUL R19, R9, UR34 ;  /* 0x0000002209137c20 */ /* 0x000fe20008400000 */
[----:B------:R-:W-:-:S02]  /*1e40*/  FSEL R9, R18, -INF , !P0 ;  /* 0xff80000012097808 */ /* 0x000fc40004000000 */
[----:B------:R-:W-:Y:S02]  /*1e50*/  FSEL R6, R8, -INF , !P1 ;  /* 0xff80000008067808 */ /* 0x000fe40004800000 */
[----:B------:R-:W-:Y:S02]  /*1e60*/  FMNMX3 R18, R5, R4, R7, !PT ;  /* 0x0000000405127276 */ /* 0x000fe40007800007 */
[----:B------:R-:W-:Y:S02]  /*1e70*/  FSEL R8, R19, -INF , !P2 ;  /* 0xff80000013087808 */ /* 0x000fe40005000000 */
[----:B------:R-:W-:Y:S02]  /*1e80*/  FSEL R19, R10, -INF , !P3 ;  /* 0xff8000000a137808 */ /* 0x000fe40005800000 */
[----:B------:R-:W-:Y:S02]  /*1e90*/  FMNMX3 R18, R18, R9, R6, !PT ;  /* 0x0000000912127276 */ /* 0x000fe40007800006 */
[----:B------:R-:W-:-:S02]  /*1ea0*/  FSEL R11, R11, -INF , !P4 ;  /* 0xff8000000b0b7808 */ /* 0x000fc40006000000 */
[----:B------:R-:W-:Y:S02]  /*1eb0*/  FMNMX3 R18, R18, R8, R19, !PT ;  /* 0x0000000812127276 */ /* 0x000fe40007800013 */
[----:B------:R-:W-:Y:S02]  /*1ec0*/  LEA R32, P1, R21, R26, 0x1 ;  /* 0x0000001a15207211 */ /* 0x000fe400078208ff */
[----:B------:R-:W-:Y:S02]  /*1ed0*/  FMNMX R18, R11, R18, !PT ;  /* 0x000000120b127209 */ /* 0x000fe40007800000 */
[----:B------:R-:W-:-:S03]  /*1ee0*/  LEA.HI.X.SX32 R33, R21, R27, 0x1, P1 ;  /* 0x0000001b15217211 */ /* 0x000fc600008f0eff */
[----:B------:R-:W0:Y:S02]  /*1ef0*/  SHFL.BFLY PT, R28, R18, 0x10, 0x1f ;  /* 0x0e001f00121c7f89 */ /* 0x000e2400000e0000 */
[----:B0-----:R-:W-:-:S05]  /*1f00*/  FMNMX3 R28, R18, R28, R17, !PT ;  /* 0x0000001c121c7276 */ /* 0x001fca0007800011 */
[--C-:B------:R-:W-:Y:S01]  /*1f10*/  FADD R7, R7, -R28.reuse ;  /* 0x8000001c07077221 */ /* 0x100fe20000000000 */
[--C-:B------:R-:W-:Y:S01]  /*1f20*/  FADD R5, R5, -R28.reuse ;  /* 0x8000001c05057221 */ /* 0x100fe20000000000 */
[--C-:B------:R-:W-:Y:S01]  /*1f30*/  FADD R9, R9, -R28.reuse ;  /* 0x8000001c09097221 */ /* 0x100fe20000000000 */
[--C-:B------:R-:W-:Y:S01]  /*1f40*/  FADD R8, R8, -R28.reuse ;  /* 0x8000001c08087221 */ /* 0x100fe20000000000 */
[----:B------:R-:W-:Y:S01]  /*1f50*/  FMUL R29, R7, 1.4426950216293334961 ;  /* 0x3fb8aa3b071d7820 */ /* 0x000fe20000400000 */
[----:B------:R-:W-:Y:S01]  /*1f60*/  FADD R7, -R28, R17 ;  /* 0x000000111c077221 */ /* 0x000fe20000000100 */
[----:B------:R-:W-:Y:S01]  /*1f70*/  FMUL R10, R5, 1.4426950216293334961 ;  /* 0x3fb8aa3b050a7820 */ /* 0x000fe20000400000 */
[--C-:B------:R-:W-:Y:S01]  /*1f80*/  FADD R5, R4, -R28.reuse ;  /* 0x8000001c04057221 */ /* 0x100fe20000000000 */
[----:B------:R-:W-:Y:S01]  /*1f90*/  MUFU.EX2 R17, R29 ;  /* 0x0000001d00117308 */ /* 0x000fe20000000800 */
[----:B------:R-:W-:Y:S01]  /*1fa0*/  FMUL R23, R7, 1.4426950216293334961 ;  /* 0x3fb8aa3b07177820 */ /* 0x000fe20000400000 */
[--C-:B------:R-:W-:Y:S01]  /*1fb0*/  FADD R7, R6, -R28.reuse ;  /* 0x8000001c06077221 */ /* 0x100fe20000000000 */
[----:B------:R-:W-:Y:S01]  /*1fc0*/  FMUL R5, R5, 1.4426950216293334961 ;  /* 0x3fb8aa3b05057820 */ /* 0x000fe20000400000 */
[----:B------:R-:W-:Y:S01]  /*1fd0*/  FMUL R9, R9, 1.4426950216293334961 ;  /* 0x3fb8aa3b09097820 */ /* 0x000fe20000400000 */
[--C-:B------:R-:W-:Y:S01]  /*1fe0*/  FADD R19, R19, -R28.reuse ;  /* 0x8000001c13137221 */ /* 0x100fe20000000000 */
[----:B------:R-:W-:Y:S01]  /*1ff0*/  FMUL R18, R7, 1.4426950216293334961 ;  /* 0x3fb8aa3b07127820 */ /* 0x000fe20000400000 */
[----:B------:R-:W-:Y:S01]  /*2000*/  FMUL R7, R8, 1.4426950216293334961 ;  /* 0x3fb8aa3b08077820 */ /* 0x000fe20000400000 */
[----:B------:R-:W3:Y:S01]  /*2010*/  MUFU.EX2 R23, R23 ;  /* 0x0000001700177308 */ /* 0x000ee20000000800 */
[----:B------:R-:W-:Y:S01]  /*2020*/  FMUL R19, R19, 1.4426950216293334961 ;  /* 0x3fb8aa3b13137820 */ /* 0x000fe20000400000 */
[----:B------:R-:W-:-:S04]  /*2030*/  FADD R11, R11, -R28 ;  /* 0x8000001c0b0b7221 */ /* 0x000fc80000000000 */
[----:B------:R-:W-:Y:S02]  /*2040*/  FMUL R8, R11, 1.4426950216293334961 ;  /* 0x3fb8aa3b0b087820 */ /* 0x000fe40000400000 */
[----:B------:R-:W-:Y:S08]  /*2050*/  MUFU.EX2 R4, R10 ;  /* 0x0000000a00047308 */ /* 0x000ff00000000800 */
[----:B------:R-:W0:Y:S01]  /*2060*/  MUFU.EX2 R5, R5 ;  /* 0x0000000500057308 */ /* 0x000e220000000800 */
[----:B---3--:R2:W-:Y:S01]  /*2070*/  STSM.16.M88 [R12+0x1200], R23 ;  /* 0x001200170c007844 */ /* 0x0085e20000000000 */
[----:B------:R-:W-:Y:S06]  /*2080*/  BAR.SYNC.DEFER_BLOCKING 0x0 ;  /* 0x0000000000007b1d */ /* 0x000fec0000010000 */
[----:B------:R3:W4:Y:S01]  /*2090*/  MUFU.EX2 R6, R9 ;  /* 0x0000000900067308 */ /* 0x0007220000000800 */
[----:B0-----:R-:W-:-:S07]  /*20a0*/  FADD R10, R4, R5 ;  /* 0x00000005040a7221 */ /* 0x001fce0000000000 */
[----:B------:R-:W0:Y:S01]  /*20b0*/  MUFU.EX2 R18, R18 ;  /* 0x0000001200127308 */ /* 0x000e220000000800 */
[----:B---3--:R-:W-:-:S07]  /*20c0*/  FADD R9, R17, R10 ;  /* 0x0000000a11097221 */ /* 0x008fce0000000000 */
[----:B------:R-:W3:Y:S01]  /*20d0*/  MUFU.EX2 R7, R7 ;  /* 0x0000000700077308 */ /* 0x000ee20000000800 */
[----:B----4-:R-:W-:Y:S01]  /*20e0*/  FADD R9, R6, R9 ;  /* 0x0000000906097221 */ /* 0x010fe20000000000 */
[----:B------:R2:W4:Y:S01]  /*20f0*/  LDSM.16.M88 R31, [R3+UR10+0x1200] ;  /* 0x0012000a031f783b */ /* 0x0005220008000000 */
[----:B------:R-:W5:Y:S05]  /*2100*/  SYNCS.PHASECHK.TRANS64.TRYWAIT P0, [UR26], R16 ;  /* 0x00000010ff0075a7 */ /* 0x000f6a000800111a */
[----:B------:R-:W1:Y:S01]  /*2110*/  MUFU.EX2 R19, R19 ;  /* 0x0000001300137308 */ /* 0x000e620000000800 */
[----:B0-----:R-:W-:-:S07]  /*2120*/  FADD R10, R18, R9 ;  /* 0x00000009120a7221 */ /* 0x001fce0000000000 */
[----:B------:R-:W0:Y:S01]  /*2130*/  MUFU.EX2 R8, R8 ;  /* 0x0000000800087308 */ /* 0x000e220000000800 */
[----:B---3--:R-:W-:-:S04]  /*2140*/  FADD R10, R7, R10 ;  /* 0x0000000a070a7221 */ /* 0x008fc80000000000 */
[----:B-1----:R-:W-:-:S04]  /*2150*/  FADD R9, R19, R10 ;  /* 0x0000000a13097221 */ /* 0x002fc80000000000 */
[----:B0-----:R-:W-:-:S05]  /*2160*/  FADD R30, R8, R9 ;  /* 0x00000009081e7221 */ /* 0x001fca0000000000 */
[----:B------:R2:W0:Y:S01]  /*2170*/  SHFL.BFLY PT, R29, R30, 0x10, 0x1f ;  /* 0x0e001f001e1d7f89 */ /* 0x00042200000e0000 */
[----:B----45:R-:W-:Y:S05]  /*2180*/  @!P0 BRA `(.L_x_18) ;  /* 0x0000001000248947 */ /* 0x030fea0003800000 */
.L_x_26:
[----:B------:R-:W3:Y:S01]  /*2190*/  LDG.E.U16 R32, desc[UR18][R32.64] ;  /* 0x0000001220207981 */ /* 0x000ee2000c1e1500 */
[----:B------:R-:W-:Y:S01]  /*21a0*/  F2FP.BF16.F32.PACK_AB R16, R5, R4 ;  /* 0x000000040510723e */ /* 0x000fe200000010ff */
[----:B------:R-:W-:Y:S01]  /*21b0*/  ULEA UR26, UR25, UR10, 0x3 ;  /* 0x0000000a191a7291 */ /* 0x000fe2000f8e18ff */
[----:B------:R-:W-:Y:S01]  /*21c0*/  F2FP.BF16.F32.PACK_AB R17, R6, R17 ;  /* 0x000000110611723e */ /* 0x000fe200000010ff */
[----:B0-2---:R-:W-:Y:S01]  /*21d0*/  FADD R30, R30, R29 ;  /* 0x0000001d1e1e7221 */ /* 0x005fe20000000000 */
[----:B------:R-:W-:Y:S01]  /*21e0*/  F2FP.BF16.F32.PACK_AB R18, R7, R18 ;  /* 0x000000120712723e */ /* 0x000fe200000010ff */
[----:B------:R-:W-:Y:S01]  /*21f0*/  UIADD3 UR26, UPT, UPT, UR26, 0x1700, URZ ;  /* 0x000017001a1a7890 */ /* 0x000fe2000fffe0ff */
[----:B------:R-:W-:Y:S01]  /*2200*/  F2FP.BF16.F32.PACK_AB R19, R8, R19 ;  /* 0x000000130813723e */ /* 0x000fe200000010ff */
[----:B------:R-:W-:-:S03]  /*2210*/  UMOV UR16, UR4 ;  /* 0x0000000400107c82 */ /* 0x000fc60008000000 */
[----:B------:R-:W-:Y:S01]  /*2220*/  STTM.16dp32bit_t0_t15.x4 tmem[UR13], R16 ;  /* 0x00000010000079ed */ /* 0x000fe2000890000d */
[----:B------:R-:W-:Y:S01]  /*2230*/  STTM.16dp32bit_t16_t31.x4 tmem[UR13+0x4], R16 ;  /* 0x00000410000079ed */ /* 0x000fe2000892000d */
[----:B---3--:R0:W-:Y:S01]  /*2240*/  STS.U16 [R13+UR10+0x1500], R32 ;  /* 0x001500200d007988 */ /* 0x0081e2000800040a */
[----:B------:R-:W1:Y:S02]  /*2250*/  FENCE.VIEW.ASYNC.T ;  /* 0x00000000000073c6 */ /* 0x000e640000000200 */
[----:B-1----:R-:W-:Y:S06]  /*2260*/  BAR.SYNC.DEFER_BLOCKING 0x0 ;  /* 0x0000000000007b1d */ /* 0x002fec0000010000 */
[----:B------:R-:W1:Y:S01]  /*2270*/  LDTM.x8 R4, tmem[UR11] ;  /* 0x0000000b000479ee */ /* 0x000e6200081c0000 */
[----:B------:R-:W-:Y:S01]  /*2280*/  NOP ;  /* 0x0000000000007918 */ /* 0x000fe20000000000 */
        /* <DEDUP_REMOVED lines=8> */
[----:B------:R0:W-:Y:S01]  /*2310*/  STTM.x8 tmem[UR11], R4 ;  /* 0x00000004000079ed */ /* 0x0001e200081c000b */
[----:B------:R-:W1:Y:S02]  /*2320*/  FENCE.VIEW.ASYNC.T ;  /* 0x00000000000073c6 */ /* 0x000e640000000200 */
[----:B-1----:R-:W-:Y:S06]  /*2330*/  BAR.SYNC.DEFER_BLOCKING 0x0 ;  /* 0x0000000000007b1d */ /* 0x002fec0000010000 */
[----:B------:R1:W-:Y:S06]  /*2340*/  MEMBAR.ALL.CTA ;  /* 0x0000000000007992 */ /* 0x0003ec0000008000 */
[----:B-1----:R-:W1:Y:S02]  /*2350*/  FENCE.VIEW.ASYNC.S ;  /* 0x00000000000073c6 */ /* 0x002e640000000000 */
[----:B-1----:R-:W-:Y:S06]  /*2360*/  BAR.SYNC.DEFER_BLOCKING 0x0 ;  /* 0x0000000000007b1d */ /* 0x002fec0000010000 */
[----:B------:R-:W-:Y:S05]  /*2370*/  BRA.U UP3, `(.L_x_19) ;  /* 0x0000000103287547 */ /* 0x000fea000b800000 */
[----:B------:R-:W-:Y:S01]  /*2380*/  UMOV UR6, UR26 ;  /* 0x0000001a00067c82 */ /* 0x000fe20008000000 */
[----:B------:R-:W-:Y:S01]  /*2390*/  UMOV UR7, URZ ;  /* 0x000000ff00077c82 */ /* 0x000fe20008000000 */
[----:B------:R-:W-:Y:S01]  /*23a0*/  UMOV UR14, UR22 ;  /* 0x00000016000e7c82 */ /* 0x000fe20008000000 */
[----:B------:R-:W-:Y:S01]  /*23b0*/  UMOV UR15, 0xc0004010 ;  /* 0xc0004010000f7882 */ /* 0x000fe20000000000 */
[----:B------:R-:W-:Y:S01]  /*23c0*/  UMOV UR32, 0x0 ;  /* 0x0000000000207882 */ /* 0x000fe20000000000 */
[----:B------:R-:W-:Y:S01]  /*23d0*/  UMOV UR33, 0x8040490 ;  /* 0x0804049000217882 */ /* 0x000fe20000000000 */
[----:B------:R-:W-:Y:S01]  /*23e0*/  UMOV UR6, UR6 ;  /* 0x0000000600067c82 */ /* 0x000fe20008000000 */
[----:B------:R1:W-:Y:S01]  /*23f0*/  UTCHMMA tmem[UR31], gdesc[UR14], tmem[UR27], tmem[UR32], idesc[UR33], UPT ;  /* 0x00ff200e1f0079ea */ /* 0x0003e2000b80001b */
[----:B------:R1:W-:Y:S01]  /*2400*/  UTCBAR [UR6], URZ ;  /* 0x000000ff060073e9 */ /* 0x0003e200080000ff */
[----:B------:R-:W-:Y:S02]  /*2410*/  NOP ;  /* 0x0000000000007918 */ /* 0x000fe40000000000 */
.L_x_19:
[----:B------:R-:W-:Y:S01]  /*2420*/  UIADD3 UR5, UP0, UPT, UR5, 0x10, URZ ;  /* 0x0000001005057890 */ /* 0x000fe2000ff1e0ff */
[----:B------:R-:W-:Y:S01]  /*2430*/  FFMA R22, R23, R22, R30 ;  /* 0x0000001617167223 */ /* 0x000fe2000000001e */
[----:B------:R-:W-:Y:S01]  /*2440*/  UIADD3 UR25, UPT, UPT, UR25, 0x1, URZ ;  /* 0x0000000119197890 */ /* 0x000fe2000fffe0ff */
[----:B------:R-:W-:Y:S01]  /*2450*/  VIADD R21, R21, UR23 ;  /* 0x0000001715157c36 */ /* 0x000fe20008000000 */
[----:B------:R-:W-:Y:S01]  /*2460*/  UIADD3.X UR8, UPT, UPT, URZ, UR8, URZ, UP0, !UPT ;  /* 0x00000008ff087290 */ /* 0x000fe200087fe4ff */
[----:B------:R-:W-:Y:S01]  /*2470*/  VIADD R20, R20, UR24 ;  /* 0x0000001814147c36 */ /* 0x000fe20008000000 */
[----:B------:R-:W-:Y:S01]  /*2480*/  UISETP.GE.U32.AND UP0, UPT, UR5, UR21, UPT ;  /* 0x000000150500728c */ /* 0x000fe2000bf06070 */
[----:B------:R-:W-:Y:S01]  /*2490*/  IMAD.U32 R16, RZ, RZ, UR16 ;  /* 0x00000010ff107e24 */ /* 0x000fe2000f8e00ff */
[----:B------:R-:W-:Y:S01]  /*24a0*/  UISETP.GT.AND UP4, UPT, UR25, 0x1, UPT ;  /* 0x000000011900788c */ /* 0x000fe2000bf84270 */
[----:B------:R-:W-:Y:S01]  /*24b0*/  IMAD.MOV.U32 R17, RZ, RZ, R28 ;  /* 0x000000ffff117224 */ /* 0x000fe200078e001c */
[----:B------:R-:W-:-:S02]  /*24c0*/  UISETP.GE.U32.AND.EX UP0, UPT, UR8, URZ, UPT, UP0 ;  /* 0x000000ff0800728c */ /* 0x000fc4000bf06100 */
[----:B-1----:R-:W-:Y:S02]  /*24d0*/  USEL UR6, URZ, 0x1, !UP4 ;  /* 0x00000001ff067887 */ /* 0x002fe4000e000000 */
[----:B------:R-:W-:Y:S02]  /*24e0*/  USEL UR25, UR25, URZ, !UP4 ;  /* 0x000000ff19197287 */ /* 0x000fe4000e000000 */
[----:B------:R-:W-:-:S03]  /*24f0*/  ULOP3.LUT UR4, UR4, UR6, URZ, 0x3c, !UPT ;  /* 0x0000000604047292 */ /* 0x000fc6000f8e3cff */
[----:B------:R-:W-:Y:S09]  /*2500*/  BRA.U !UP0, `(.L_x_20) ;  /* 0xfffffff508147547 */ /* 0x000ff2000b83ffff */
[----:B------:R-:W-:Y:S01]  /*2510*/  UISETP.GE.AND UP0, UPT, UR29, 0x1, UPT ;  /* 0x000000011d00788c */ /* 0x000fe2000bf06270 */
[----:B------:R-:W-:-:S08]  /*2520*/  IMAD.MOV.U32 R17, RZ, RZ, R28 ;  /* 0x000000ffff117224 */ /* 0x000fd000078e001c */
[----:B------:R-:W-:Y:S05]  /*2530*/  BRA.U !UP0, `(.L_x_15) ;  /* 0x0000000108147547 */ /* 0x000fea000b800000 */
[----:B------:R-:W-:-:S06]  /*2540*/  USHF.L.U32 UR4, UR16, 0x1f, URZ ;  /* 0x0000001f10047899 */ /* 0x000fcc00080006ff */
[----:B0-----:R-:W-:-:S04]  /*2550*/  IMAD.U32 R4, RZ, RZ, UR4 ;  /* 0x00000004ff047e24 */ /* 0x001fc8000f8e00ff */
[----:B------:R-:W0:Y:S02]  /*2560*/  SYNCS.PHASECHK.TRANS64.TRYWAIT P0, [UR26], R4 ;  /* 0x00000004ff0075a7 */ /* 0x000e24000800111a */
[----:B0-----:R-:W-:Y:S05]  /*2570*/  @!P0 BRA `(.L_x_21) ;  /* 0x0000000c00348947 */ /* 0x001fea0003800000 */
.L_x_27:
[----:B------:R-:W-:-:S07]  /*2580*/  IMAD.MOV.U32 R17, RZ, RZ, R28 ;  /* 0x000000ffff117224 */ /* 0x000fce00078e001c */
.L_x_15:
[----:B------:R-:W-:Y:S01]  /*2590*/  BAR.SYNC.DEFER_BLOCKING 0x0 ;  /* 0x0000000000007b1d */ /* 0x000fe20000010000 */
[----:B------:R-:W-:Y:S01]  /*25a0*/  FSETP.GEU.AND P1, PT, R22, 1.175494350822287508e-38, PT ;  /* 0x008000001600780b */ /* 0x000fe20003f2e000 */
[C---:B0-----:R-:W-:Y:S01]  /*25b0*/  IMAD.SHL.U32 R13, R0.reuse, 0x10, RZ ;  /* 0x00000010000d7824 */ /* 0x041fe200078e00ff */
[C---:B------:R-:W-:Y:S01]  /*25c0*/  LOP3.LUT R14, R0.reuse, 0x18, RZ, 0xc0, !PT ;  /* 0x00000018000e7812 */ /* 0x040fe200078ec0ff */
[----:B------:R-:W-:Y:S02]  /*25d0*/  IMAD.SHL.U32 R16, R0, 0x4, RZ ;  /* 0x0000000400107824 */ /* 0x000fe400078e00ff */
[----:B------:R-:W0:Y:S01]  /*25e0*/  LDCU.64 UR4, c[0x0][0x3e0] ;  /* 0x00007c00ff0477ac */ /* 0x000e220008000a00 */
[C---:B------:R-:W-:Y:S02]  /*25f0*/  LEA R21, R14.reuse, UR10, 0x6 ;  /* 0x0000000a0e157c11 */ /* 0x040fe4000f8e30ff */
[C---:B------:R-:W-:Y:S02]  /*2600*/  LOP3.LUT R15, R13.reuse, 0x870, RZ, 0xc0, !PT ;  /* 0x000008700d0f7812 */ /* 0x040fe400078ec0ff */
[----:B------:R-:W-:Y:S01]  /*2610*/  LOP3.LUT R23, R13, 0x70, RZ, 0xc0, !PT ;  /* 0x000000700d177812 */ /* 0x000fe200078ec0ff */
[----:B------:R-:W-:Y:S01]  /*2620*/  IMAD R24, R14, 0x40, R21 ;  /* 0x000000400e187824 */ /* 0x000fe200078e0215 */
[----:B------:R-:W-:-:S02]  /*2630*/  FSEL R14, RZ, -23, P1 ;  /* 0xc1b80000ff0e7808 */ /* 0x000fc40000800000 */
[C---:B------:R-:W-:Y:S02]  /*2640*/  LOP3.LUT R20, R16.reuse, 0x180, RZ, 0xc0, !PT ;  /* 0x0000018010147812 */ /* 0x040fe400078ec0ff */
[----:B------:R-:W-:Y:S02]  /*2650*/  LOP3.LUT R16, R16, 0x380, RZ, 0xc0, !PT ;  /* 0x0000038010107812 */ /* 0x000fe400078ec0ff */
[----:B------:R-:W-:Y:S02]  /*2660*/  IADD3 R15, PT, PT, R20, R21, R15 ;  /* 0x00000015140f7210 */ /* 0x000fe40007ffe00f */
[----:B------:R-:W-:Y:S01]  /*2670*/  IADD3 R16, PT, PT, R16, R24, R23 ;  /* 0x0000001810107210 */ /* 0x000fe20007ffe017 */
[----:B------:R-:W1:Y:S02]  /*2680*/  @!P6 SYNCS.CCTL.IV [UR10+0x1700] ;  /* 0x00170000ff00e9b1 */ /* 0x000e64000800000a */
[----:B-1----:R-:W-:Y:S01]  /*2690*/  BAR.SYNC.DEFER_BLOCKING 0x0 ;  /* 0x0000000000007b1d */ /* 0x002fe20000010000 */
[----:B0-----:R-:W-:-:S04]  /*26a0*/  UIMAD UR4, UR9, UR4, URZ ;  /* 0x00000004090472a4 */ /* 0x001fc8000f8e02ff */
[----:B------:R-:W-:Y:S01]  /*26b0*/  USHF.L.U32 UR6, UR4, 0x1, URZ ;  /* 0x0000000104067899 */ /* 0x000fe200080006ff */
[----:B------:R-:W0:Y:S02]  /*26c0*/  @!P6 SYNCS.CCTL.IV [UR10+0x1708] ;  /* 0x00170800ff00e9b1 */ /* 0x000e24000800000a */
[----:B0-----:R0:W-:Y:S01]  /*26d0*/  STSM.16.M88 [R12], R22 ;  /* 0x000000160c007844 */ /* 0x0011e20000000000 */
[----:B------:R-:W-:Y:S01]  /*26e0*/  BAR.SYNC.DEFER_BLOCKING 0x0 ;  /* 0x0000000000007b1d */ /* 0x000fe20000010000 */
[----:B0-----:R-:W-:-:S05]  /*26f0*/  @!P1 FMUL R22, R22, 8388608 ;  /* 0x4b00000016169820 */ /* 0x001fca0000400000 */
[----:B--2---:R-:W0:Y:S01]  /*2700*/  LDTM.x8 R4, tmem[UR11] ;  /* 0x0000000b000479ee */ /* 0x004e2200081c0000 */
[----:B------:R-:W-:-:S05]  /*2710*/  VIADD R13, R22, 0xc0cafb0d ;  /* 0xc0cafb0d160d7836 */ /* 0x000fca0000000000 */
[----:B------:R-:W-:-:S04]  /*2720*/  LOP3.LUT R13, R13, 0xff800000, RZ, 0xc0, !PT ;  /* 0xff8000000d0d7812 */ /* 0x000fc800078ec0ff */
[----:B------:R-:W-:Y:S01]  /*2730*/  I2FP.F32.S32 R19, R13 ;  /* 0x0000000d00137245 */ /* 0x000fe20000201400 */
[----:B------:R-:W-:Y:S02]  /*2740*/  IMAD.IADD R20, R22, 0x1, -R13 ;  /* 0x0000000116147824 */ /* 0x000fe400078e0a0d */
[----:B------:R-:W1:Y:S01]  /*2750*/  LDC R13, c[0x0][0x3e8] ;  /* 0x0000fa00ff0d7b82 */ /* 0x000e620000000800 */
[----:B------:R-:W2:Y:S01]  /*2760*/  LDSM.16.M88 R18, [R3+UR10] ;  /* 0x0000000a0312783b */ /* 0x000ea20008000000 */
[----:B------:R-:W-:Y:S01]  /*2770*/  FFMA.FTZ R14, R19, 1.1920928955078125e-07, R14 ;  /* 0x34000000130e7823 */ /* 0x000fe2000001000e */
[----:B------:R-:W-:Y:S02]  /*2780*/  IMAD.MOV.U32 R19, RZ, RZ, 0x3dc6b27f ;  /* 0x3dc6b27fff137424 */ /* 0x000fe400078e00ff */
[----:B------:R-:W-:Y:S01]  /*2790*/  FADD R20, R20, -1 ;  /* 0xbf80000014147421 */ /* 0x000fe20000000000 */
[----:B------:R-:W-:Y:S02]  /*27a0*/  NOP ;  /* 0x0000000000007918 */ /* 0x000fe40000000000 */
[----:B0-----:R-:W-:Y:S01]  /*27b0*/  BAR.SYNC.DEFER_BLOCKING 0x0 ;  /* 0x0000000000007b1d */ /* 0x001fe20000010000 */
[----:B------:R-:W-:-:S04]  /*27c0*/  FFMA.FTZ R19, R20, R19, -0.16845393180847167969 ;  /* 0xbe2c7f3014137423 */ /* 0x000fc80000010013 */
[----:B------:R-:W-:-:S04]  /*27d0*/  FFMA.FTZ R19, R20, R19, 0.1716887056827545166 ;  /* 0x3e2fcf2a14137423 */ /* 0x000fc80000010013 */
[----:B------:R-:W-:-:S04]  /*27e0*/  FFMA.FTZ R19, R20, R19, -0.17900948226451873779 ;  /* 0xbe374e4314137423 */ /* 0x000fc80000010013 */
[----:B------:R-:W-:-:S04]  /*27f0*/  FFMA.FTZ R19, R20, R19, 0.20512372255325317383 ;  /* 0x3e520bf414137423 */ /* 0x000fc80000010013 */
[----:B------:R-:W-:-:S04]  /*2800*/  FFMA.FTZ R19, R20, R19, -0.24046532809734344482 ;  /* 0xbe763c8b14137423 */ /* 0x000fc80000010013 */
[----:B------:R-:W-:-:S04]  /*2810*/  FFMA.FTZ R19, R20, R19, 0.28857114911079406738 ;  /* 0x3e93bf9914137423 */ /* 0x000fc80000010013 */
[----:B------:R-:W-:-:S04]  /*2820*/  FFMA.FTZ R19, R20, R19, -0.36067417263984680176 ;  /* 0xbeb8aa4914137423 */ /* 0x000fc80000010013 */
[----:B------:R-:W-:Y:S01]  /*2830*/  FFMA.FTZ R19, R20, R19, 0.48089820146560668945 ;  /* 0x3ef6384a14137423 */ /* 0x000fe20000010013 */
[C---:B--2---:R-:W-:Y:S02]  /*2840*/  FSETP.GT.AND P0, PT, |R18|.reuse, 8.50705917302346158658e+37, PT ;  /* 0x7e8000001200780b */ /* 0x044fe40003f04200 */
[----:B------:R-:W-:-:S11]  /*2850*/  FSETP.GEU.AND P1, PT, |R18|, 1.175494350822287508e-38, PT ;  /* 0x008000001200780b */ /* 0x000fd60003f2e200 */
[----:B------:R-:W-:Y:S01]  /*2860*/  @P0 FMUL R18, R18, 0.25 ;  /* 0x3e80000012120820 */ /* 0x000fe20000400000 */
[----:B------:R-:W-:Y:S01]  /*2870*/  @P0 FMUL R6, R6, 0.25 ;  /* 0x3e80000006060820 */ /* 0x000fe20000400000 */
[----:B------:R-:W-:Y:S01]  /*2880*/  @P0 FMUL R7, R7, 0.25 ;  /* 0x3e80000007070820 */ /* 0x000fe20000400000 */
[----:B------:R-:W-:Y:S01]  /*2890*/  @P0 FMUL R4, R4, 0.25 ;  /* 0x3e80000004040820 */ /* 0x000fe20000400000 */
[----:B------:R-:W-:Y:S01]  /*28a0*/  @!P1 FMUL R18, R18, 16777216 ;  /* 0x4b80000012129820 */ /* 0x000fe20000400000 */
[----:B------:R-:W-:Y:S01]  /*28b0*/  @P0 FMUL R5, R5, 0.25 ;  /* 0x3e80000005050820 */ /* 0x000fe20000400000 */
[----:B------:R-:W-:Y:S01]  /*28c0*/  @P0 FMUL R8, R8, 0.25 ;  /* 0x3e80000008080820 */ /* 0x000fe20000400000 */
[----:B------:R-:W-:Y:S01]  /*28d0*/  @P0 FMUL R9, R9, 0.25 ;  /* 0x3e80000009090820 */ /* 0x000fe20000400000 */
[----:B------:R-:W-:Y:S01]  /*28e0*/  @P0 FMUL R10, R10, 0.25 ;  /* 0x3e8000000a0a0820 */ /* 0x000fe20000400000 */
[----:B------:R-:W-:Y:S01]  /*28f0*/  @P0 FMUL R11, R11, 0.25 ;  /* 0x3e8000000b0b0820 */ /* 0x000fe20000400000 */
[----:B------:R-:W0:Y:S01]  /*2900*/  MUFU.RCP R18, R18 ;  /* 0x0000001200127308 */ /* 0x000e220000001000 */
[----:B------:R-:W-:Y:S01]  /*2910*/  @!P1 FMUL R6, R6, 16777216 ;  /* 0x4b80000006069820 */ /* 0x000fe20000400000 */
[----:B------:R-:W-:Y:S01]  /*2920*/  @!P1 FMUL R7, R7, 16777216 ;  /* 0x4b80000007079820 */ /* 0x000fe20000400000 */
[----:B------:R-:W-:Y:S01]  /*2930*/  @!P1 FMUL R4, R4, 16777216 ;  /* 0x4b80000004049820 */ /* 0x000fe20000400000 */
[----:B------:R-:W-:Y:S01]  /*2940*/  @!P1 FMUL R5, R5, 16777216 ;  /* 0x4b80000005059820 */ /* 0x000fe20000400000 */
[----:B------:R-:W-:Y:S01]  /*2950*/  @!P1 FMUL R8, R8, 16777216 ;  /* 0x4b80000008089820 */ /* 0x000fe20000400000 */
[----:B------:R-:W-:Y:S01]  /*2960*/  @!P1 FMUL R9, R9, 16777216 ;  /* 0x4b80000009099820 */ /* 0x000fe20000400000 */
[----:B------:R-:W-:Y:S01]  /*2970*/  @!P1 FMUL R10, R10, 16777216 ;  /* 0x4b8000000a0a9820 */ /* 0x000fe20000400000 */
[----:B------:R-:W-:Y:S01]  /*2980*/  @!P1 FMUL R11, R11, 16777216 ;  /* 0x4b8000000b0b9820 */ /* 0x000fe20000400000 */
[----:B------:R-:W-:Y:S01]  /*2990*/  ISETP.GE.U32.AND P0, PT, R22, 0x7f800000, PT ;  /* 0x7f8000001600780c */ /* 0x000fe20003f06070 */
[C---:B0-----:R-:W-:Y:S01]  /*29a0*/  FMUL R21, R18.reuse, R6 ;  /* 0x0000000612157220 */ /* 0x041fe20000400000 */
[C---:B------:R-:W-:Y:S01]  /*29b0*/  FMUL R6, R18.reuse, R7 ;  /* 0x0000000712067220 */ /* 0x040fe20000400000 */
[C---:B------:R-:W-:Y:S01]  /*29c0*/  FMUL R4, R18.reuse, R4 ;  /* 0x0000000412047220 */ /* 0x040fe20000400000 */
[C---:B------:R-:W-:Y:S01]  /*29d0*/  FMUL R5, R18.reuse, R5 ;  /* 0x0000000512057220 */ /* 0x040fe20000400000 */
[C---:B------:R-:W-:Y:S01]  /*29e0*/  FMUL R7, R18.reuse, R8 ;  /* 0x0000000812077220 */ /* 0x040fe20000400000 */
[C---:B------:R-:W-:Y:S01]  /*29f0*/  FMUL R23, R18.reuse, R9 ;  /* 0x0000000912177220 */ /* 0x040fe20000400000 */
[C---:B------:R-:W-:Y:S01]  /*2a00*/  FMUL R10, R18.reuse, R10 ;  /* 0x0000000a120a7220 */ /* 0x040fe20000400000 */
[----:B------:R-:W-:Y:S01]  /*2a10*/  FMUL R24, R18, R11 ;  /* 0x0000000b12187220 */ /* 0x000fe20000400000 */
[----:B------:R-:W-:-:S02]  /*2a20*/  F2FP.BF16.F32.PACK_AB R8, R21, R4 ;  /* 0x000000041508723e */ /* 0x000fc400000010ff */
[----:B------:R-:W-:Y:S01]  /*2a30*/  F2FP.BF16.F32.PACK_AB R9, R6, R5 ;  /* 0x000000050609723e */ /* 0x000fe200000010ff */
[----:B------:R-:W-:Y:S01]  /*2a40*/  FFMA.FTZ R5, R20, R19, -0.72134751081466674805 ;  /* 0xbf38aa3b14057423 */ /* 0x000fe20000010013 */
[----:B------:R-:W-:Y:S01]  /*2a50*/  F2FP.BF16.F32.PACK_AB R10, R10, R7 ;  /* 0x000000070a0a723e */ /* 0x000fe200000010ff */
[----:B------:R-:W0:Y:S01]  /*2a60*/  LDC.64 R18, c[0x0][0x398] ;  /* 0x0000e600ff127b82 */ /* 0x000e220000000a00 */
[----:B------:R-:W-:Y:S01]  /*2a70*/  F2FP.BF16.F32.PACK_AB R11, R24, R23 ;  /* 0x00000017180b723e */ /* 0x000fe200000010ff */
[----:B------:R-:W-:Y:S01]  /*2a80*/  FMUL R5, R20, R5 ;  /* 0x0000000514057220 */ /* 0x000fe20000400000 */
[----:B------:R-:W-:Y:S01]  /*2a90*/  SHF.R.U32.HI R24, RZ, 0x7, R0 ;  /* 0x00000007ff187819 */ /* 0x000fe20000011600 */
[----:B------:R-:W-:Y:S01]  /*2aa0*/  @P0 IMAD.MOV.U32 R23, RZ, RZ, 0x7f800000 ;  /* 0x7f800000ff170424 */ /* 0x000fe200078e00ff */
[----:B------:R-:W-:Y:S01]  /*2ab0*/  LOP3.LUT R0, R0, 0xff, RZ, 0xc0, !PT ;  /* 0x000000ff00007812 */ /* 0x000fe200078ec0ff */
[----:B------:R2:W-:Y:S01]  /*2ac0*/  STSM.16.M88.4 [R15], R8 ;  /* 0x000000080f007844 */ /* 0x0005e20000000200 */
[----:B------:R-:W-:Y:S01]  /*2ad0*/  FMUL R5, R20, R5 ;  /* 0x0000000514057220 */ /* 0x000fe20000400000 */
[----:B------:R-:W-:-:S03]  /*2ae0*/  SGXT.U32 R24, R24, 0x1 ;  /* 0x000000011818781a */ /* 0x000fc60000000000 */
[----:B------:R-:W-:Y:S01]  /*2af0*/  FFMA.FTZ R21, R20, 1.4426950216293334961, R5 ;  /* 0x3fb8aa3b14157823 */ /* 0x000fe20000010005 */
[----:B------:R-:W-:Y:S01]  /*2b00*/  BAR.SYNC.DEFER_BLOCKING 0x0 ;  /* 0x0000000000007b1d */ /* 0x000fe20000010000 */
[----:B-1----:R-:W-:Y:S02]  /*2b10*/  IMAD R24, R24, R13, RZ ;  /* 0x0000000d18187224 */ /* 0x002fe400078e02ff */
[----:B------:R-:W-:Y:S02]  /*2b20*/  IMAD R20, R2, UR5, RZ ;  /* 0x0000000502147c24 */ /* 0x000fe4000f8e02ff */
[----:B------:R-:W-:Y:S01]  /*2b30*/  FADD R14, R14, R21 ;  /* 0x000000150e0e7221 */ /* 0x000fe20000000000 */
[C---:B------:R-:W-:Y:S02]  /*2b40*/  IMAD R28, R13.reuse, 0x2, R24 ;  /* 0x000000020d1c7824 */ /* 0x040fe400078e0218 */
[----:B------:R-:W-:Y:S01]  /*2b50*/  @P0 FFMA.FTZ R14, R22, R23, +INF ;  /* 0x7f800000160e0423 */ /* 0x000fe20000010017 */
[----:B------:R-:W-:Y:S01]  /*2b60*/  IMAD.SHL.U32 R21, R20, 0x2, RZ ;  /* 0x0000000214157824 */ /* 0x000fe200078e00ff */
[----:B------:R-:W-:Y:S01]  /*2b70*/  UIMAD.WIDE UR4, UR4, 0x2, URZ ;  /* 0x00000002040478a5 */ /* 0x000fe2000f8e02ff */
[----:B------:R-:W-:Y:S01]  /*2b80*/  IMAD R30, R13, 0x2, R28 ;  /* 0x000000020d1e7824 */ /* 0x000fe200078e021c */
[----:B------:R-:W-:Y:S01]  /*2b90*/  FSETP.NEU.AND P0, PT, R22, RZ, PT ;  /* 0x000000ff1600720b */ /* 0x000fe20003f0d000 */
[----:B------:R-:W-:Y:S01]  /*2ba0*/  IMAD.HI R20, R20, 0x2, RZ ;  /* 0x0000000214147827 */ /* 0x000fe200078e02ff */
[----:B0-----:R-:W-:-:S02]  /*2bb0*/  IADD3 R21, P1, P2, R21, UR6, R18 ;  /* 0x0000000615157c10 */ /* 0x001fc4000fa3e012 */
[----:B------:R-:W-:Y:S01]  /*2bc0*/  FSEL R14, R14, -INF , P0 ;  /* 0xff8000000e0e7808 */ /* 0x000fe20000000000 */
[C---:B------:R-:W-:Y:S01]  /*2bd0*/  IMAD R18, R13.reuse, 0x2, R30 ;  /* 0x000000020d127824 */ /* 0x040fe200078e021e */
[----:B------:R-:W-:Y:S02]  /*2be0*/  IADD3.X R25, PT, PT, R20, UR5, R19, P1, P2 ;  /* 0x0000000514197c10 */ /* 0x000fe40008fe4413 */
[-C--:B--2---:R-:W-:Y:S01]  /*2bf0*/  LEA R8, P0, R24, R21.reuse, 0x1 ;  /* 0x0000001518087211 */ /* 0x084fe200078008ff */
[C---:B------:R-:W-:Y:S01]  /*2c00*/  IMAD R26, R13.reuse, 0x2, R18 ;  /* 0x000000020d1a7824 */ /* 0x040fe200078e0212 */
[----:B------:R-:W-:Y:S01]  /*2c10*/  LEA R10, P1, R28, R21, 0x1 ;  /* 0x000000151c0a7211 */ /* 0x000fe200078208ff */
[----:B------:R-:W-:Y:S01]  /*2c20*/  FFMA R27, R14, 0.69314718246459960938, R17 ;  /* 0x3f3172180e1b7823 */ /* 0x000fe20000000011 */
[----:B------:R-:W-:Y:S01]  /*2c30*/  LEA.HI.X.SX32 R9, R24, R25, 0x1, P0 ;  /* 0x0000001918097211 */ /* 0x000fe200000f0eff */
[C---:B------:R-:W-:Y:S01]  /*2c40*/  IMAD R32, R13.reuse, 0x2, R26 ;  /* 0x000000020d207824 */ /* 0x040fe200078e021a */
[----:B------:R0:W1:Y:S01]  /*2c50*/  LDSM.16.M88.4 R4, [R16] ;  /* 0x000000001004783b */ /* 0x0000620000000200 */
[----:B------:R-:W-:Y:S01]  /*2c60*/  LEA R14, P0, R30, R21, 0x1 ;  /* 0x000000151e0e7211 */ /* 0x000fe200078008ff */
[----:B------:R-:W2:Y:S01]  /*2c70*/  LDCU UR4, c[0x0][0x3ec] ;  /* 0x00007d80ff0477ac */ /* 0x000ea20008000800 */
[----:B------:R-:W-:Y:S01]  /*2c80*/  IMAD R34, R13, 0x2, R32 ;  /* 0x000000020d227824 */ /* 0x000fe200078e0220 */
[----:B------:R-:W-:-:S02]  /*2c90*/  LEA.HI.X.SX32 R11, R28, R25, 0x1, P1 ;  /* 0x000000191c0b7211 */ /* 0x000fc400008f0eff */
[----:B------:R-:W-:Y:S01]  /*2ca0*/  LEA.HI.X.SX32 R15, R30, R25, 0x1, P0 ;  /* 0x000000191e0f7211 */ /* 0x000fe200000f0eff */
[----:B------:R-:W-:Y:S01]  /*2cb0*/  IMAD R28, R13, 0x2, R34 ;  /* 0x000000020d1c7824 */ /* 0x000fe200078e0222 */
[-C--:B0-----:R-:W-:Y:S02]  /*2cc0*/  LEA R16, P2, R18, R21.reuse, 0x1 ;  /* 0x0000001512107211 */ /* 0x081fe400078408ff */
[----:B------:R-:W-:Y:S02]  /*2cd0*/  LEA R20, P1, R32, R21, 0x1 ;  /* 0x0000001520147211 */ /* 0x000fe400078208ff */
[----:B------:R-:W-:Y:S02]  /*2ce0*/  LEA.HI.X.SX32 R17, R18, R25, 0x1, P2 ;  /* 0x0000001912117211 */ /* 0x000fe400010f0eff */
[-C--:B------:R-:W-:Y:S02]  /*2cf0*/  LEA R18, P0, R26, R21.reuse, 0x1 ;  /* 0x000000151a127211 */ /* 0x080fe400078008ff */
[----:B------:R-:W-:-:S02]  /*2d00*/  LEA R22, P2, R34, R21, 0x1 ;  /* 0x0000001522167211 */ /* 0x000fc400078408ff */
[----:B------:R-:W-:Y:S02]  /*2d10*/  LEA R24, P3, R28, R21, 0x1 ;  /* 0x000000151c187211 */ /* 0x000fe400078608ff */
[-C--:B------:R-:W-:Y:S01]  /*2d20*/  LEA.HI.X.SX32 R19, R26, R25.reuse, 0x1, P0 ;  /* 0x000000191a137211 */ /* 0x080fe200000f0eff */
[----:B--2---:R-:W-:Y:S01]  /*2d30*/  UIMAD UR4, UR9, UR4, URZ ;  /* 0x00000004090472a4 */ /* 0x004fe2000f8e02ff */
[-C--:B------:R-:W-:Y:S02]  /*2d40*/  LEA.HI.X.SX32 R21, R32, R25.reuse, 0x1, P1 ;  /* 0x0000001920157211 */ /* 0x080fe400008f0eff */
[-C--:B------:R-:W-:Y:S01]  /*2d50*/  LEA.HI.X.SX32 R23, R34, R25.reuse, 0x1, P2 ;  /* 0x0000001922177211 */ /* 0x080fe200010f0eff */
[----:B------:R-:W-:Y:S01]  /*2d60*/  USHF.L.U32 UR6, UR4, 0x2, URZ ;  /* 0x0000000204067899 */ /* 0x000fe200080006ff */
[----:B------:R-:W-:Y:S01]  /*2d70*/  LEA.HI.X.SX32 R25, R28, R25, 0x1, P3 ;  /* 0x000000191c197211 */ /* 0x000fe200018f0eff */
[----:B------:R-:W-:Y:S01]  /*2d80*/  UIMAD.WIDE UR4, UR4, 0x4, URZ ;  /* 0x00000004040478a5 */ /* 0x000fe2000f8e02ff */
[----:B------:R-:W-:-:S02]  /*2d90*/  ISETP.GE.U32.AND P0, PT, R0, 0x80, PT ;  /* 0x000000800000780c */ /* 0x000fc40003f06070 */
[----:B-1----:R-:W-:Y:S01]  /*2da0*/  PRMT R13, R4, 0x7632, R13 ;  /* 0x00007632040d7816 */ /* 0x002fe2000000000d */
[----:B------:R0:W-:Y:S04]  /*2db0*/  STG.E.U16 desc[UR18][R8.64], R4 ;  /* 0x0000000408007986 */ /* 0x0001e8000c101512 */
[----:B------:R1:W-:Y:S04]  /*2dc0*/  STG.E.U16 desc[UR18][R10.64], R13 ;  /* 0x0000000d0a007986 */ /* 0x0003e8000c101512 */
[----:B------:R2:W-:Y:S01]  /*2dd0*/  STG.E.U16 desc[UR18][R14.64], R5 ;  /* 0x000000050e007986 */ /* 0x0005e2000c101512 */
[----:B0-----:R-:W-:-:S02]  /*2de0*/  PRMT R9, R5, 0x7632, R9 ;  /* 0x0000763205097816 */ /* 0x001fc40000000009 */
[----:B-1----:R-:W-:-:S03]  /*2df0*/  PRMT R11, R6, 0x7632, R11 ;  /* 0x00007632060b7816 */ /* 0x002fc6000000000b */
[----:B------:R0:W-:Y:S01]  /*2e00*/  STG.E.U16 desc[UR18][R16.64], R9 ;  /* 0x0000000910007986 */ /* 0x0001e2000c101512 */
[----:B--2---:R-:W-:-:S03]  /*2e10*/  PRMT R15, R7, 0x7632, R15 ;  /* 0x00007632070f7816 */ /* 0x004fc6000000000f */
[----:B------:R-:W-:Y:S01]  /*2e20*/  STG.E.U16 desc[UR18][R18.64], R6 ;  /* 0x0000000612007986 */ /* 0x000fe2000c101512 */
[C---:B------:R-:W-:Y:S02]  /*2e30*/  IMAD.SHL.U32 R5, R2.reuse, 0x4, RZ ;  /* 0x0000000402057824 */ /* 0x040fe400078e00ff */
[----:B------:R-:W-:Y:S01]  /*2e40*/  IMAD.HI R2, R2, 0x4, RZ ;  /* 0x0000000402027827 */ /* 0x000fe200078e02ff */
[----:B------:R-:W-:Y:S04]  /*2e50*/  STG.E.U16 desc[UR18][R20.64], R11 ;  /* 0x0000000b14007986 */ /* 0x000fe8000c101512 */
[----:B------:R-:W-:Y:S01]  /*2e60*/  STG.E.U16 desc[UR18][R22.64], R7 ;  /* 0x0000000716007986 */ /* 0x000fe2000c101512 */
[----:B0-----:R-:W0:Y:S03]  /*2e70*/  LDC.64 R8, c[0x0][0x3a0] ;  /* 0x0000e800ff087b82 */ /* 0x001e260000000a00 */
[----:B------:R-:W-:Y:S05]  /*2e80*/  STG.E.U16 desc[UR18][R24.64], R15 ;  /* 0x0000000f18007986 */ /* 0x000fea000c101512 */
[----:B------:R-:W-:Y:S01]  /*2e90*/  BAR.SYNC.DEFER_BLOCKING 0x0 ;  /* 0x0000000000007b1d */ /* 0x000fe20000010000 */
[----:B0-----:R-:W-:-:S04]  /*2ea0*/  IADD3 R4, P1, P2, R5, UR6, R8 ;  /* 0x0000000605047c10 */ /* 0x001fc8000fa3e008 */
[----:B------:R-:W-:Y:S01]  /*2eb0*/  IADD3.X R5, PT, PT, R2, UR5, R9, P1, P2 ;  /* 0x0000000502057c10 */ /* 0x000fe20008fe4409 */
[----:B------:R-:W-:Y:S02]  /*2ec0*/  STSM.16.M88 [R12], R27 ;  /* 0x0000001b0c007844 */ /* 0x000fe40000000000 */
[----:B------:R-:W-:Y:S06]  /*2ed0*/  BAR.SYNC.DEFER_BLOCKING 0x0 ;  /* 0x0000000000007b1d */ /* 0x000fec0000010000 */
[----:B------:R-:W0:Y:S04]  /*2ee0*/  LDSM.16.M88 R3, [R3+UR10] ;  /* 0x0000000a0303783b */ /* 0x000e280008000000 */
[----:B0-----:R0:W-:Y:S01]  /*2ef0*/  @!P0 STG.E desc[UR18][R4.64], R3 ;  /* 0x0000000304008986 */ /* 0x0011e2000c101912 */
[----:B------:R-:W-:Y:S06]  /*2f00*/  BAR.SYNC.DEFER_BLOCKING 0x0 ;  /* 0x0000000000007b1d */ /* 0x000fec0000010000 */
[----:B------:R-:W-:Y:S05]  /*2f10*/  BRA.U UP1, `(.L_x_22) ;  /* 0x0000000101a07547 */ /* 0x000fea000b800000 */
[----:B------:R-:W1:Y:S01]  /*2f20*/  S2UR UR5, SR_CgaCtaId ;  /* 0x00000000000579c3 */ /* 0x000e620000008800 */
[----:B------:R-:W-:Y:S01]  /*2f30*/  NOP ;  /* 0x0000000000007918 */ /* 0x000fe20000000000 */
[----:B------:R-:W-:Y:S01]  /*2f40*/  UMOV UR4, 0x50 ;  /* 0x0000005000047882 */ /* 0x000fe20000000000 */
[----:B------:R-:W-:Y:S02]  /*2f50*/  IMAD.U32 R0, RZ, RZ, UR27 ;  /* 0x0000001bff007e24 */ /* 0x000fe4000f8e00ff */
[----:B0-----:R-:W-:Y:S02]  /*2f60*/  IMAD.MOV.U32 R3, RZ, RZ, 0x3 ;  /* 0x00000003ff037424 */ /* 0x001fe400078e00ff */
[----:B------:R-:W-:Y:S01]  /*2f70*/  IMAD.MOV.U32 R7, RZ, RZ, 0x1 ;  /* 0x00000001ff077424 */ /* 0x000fe200078e00ff */
[----:B------:R-:W-:-:S04]  /*2f80*/  LOP3.LUT R0, R0, 0xffff, RZ, 0xc0, !PT ;  /* 0x0000ffff00007812 */ /* 0x000fc800078ec0ff */
[----:B------:R-:W-:-:S05]  /*2f90*/  SHF.R.U32.HI R0, RZ, 0x5, R0 ;  /* 0x00000005ff007819 */ /* 0x000fca0000011600 */
[----:B------:R-:W-:Y:S01]  /*2fa0*/  VIADD R2, R0, 0x10 ;  /* 0x0000001000027836 */ /* 0x000fe20000000000 */
[----:B------:R-:W-:Y:S01]  /*2fb0*/  SHF.L.U32 R0, R3, R0, RZ ;  /* 0x0000000003007219 */ /* 0x000fe200000006ff */
[----:B-1----:R-:W-:-:S03]  /*2fc0*/  ULEA UR6, UR5, UR4, 0x18 ;  /* 0x0000000405067291 */ /* 0x002fc6000f8ec0ff */
[----:B------:R-:W-:-:S04]  /*2fd0*/  SHF.L.U32 R3, R7, R2, RZ ;  /* 0x0000000207037219 */ /* 0x000fc800000006ff */
[----:B------:R-:W-:Y:S02]  /*2fe0*/  LOP3.LUT R0, R3, R0, RZ, 0xfc, !PT ;  /* 0x0000000003007212 */ /* 0x000fe400078efcff */
[----:B------:R-:W0:Y:S02]  /*2ff0*/  LDS R5, [UR6] ;  /* 0x00000006ff057984 */ /* 0x000e240008000800 */
[C---:B------:R-:W-:Y:S02]  /*3000*/  LOP3.LUT R2, R0.reuse, 0xffff, RZ, 0xc0, !PT ;  /* 0x0000ffff00027812 */ /* 0x040fe400078ec0ff */
[----:B0-----:R-:W-:-:S04]  /*3010*/  LOP3.LUT R3, R0, 0xffff, R5, 0x80, !PT ;  /* 0x0000ffff00037812 */ /* 0x001fc800078e8005 */
[----:B------:R-:W-:-:S13]  /*3020*/  ISETP.NE.AND P0, PT, R3, R2, PT ;  /* 0x000000020300720c */ /* 0x000fda0003f05270 */
[----:B------:R-:W-:Y:S05]  /*3030*/  @P0 BRA `(.L_x_23) ;  /* 0x0000000000500947 */ /* 0x000fea0003800000 */
[----:B------:R-:W-:Y:S02]  /*3040*/  SHF.R.U32.HI R5, RZ, 0x10, R5 ;  /* 0x00000010ff057819 */ /* 0x000fe40000011605 */
[----:B------:R-:W-:-:S04]  /*3050*/  SHF.R.U32.HI R2, RZ, 0x10, R0 ;  /* 0x00000010ff027819 */ /* 0x000fc80000011600 */
[----:B------:R-:W-:-:S04]  /*3060*/  LOP3.LUT R5, R5, R2, RZ, 0xc0, !PT ;  /* 0x0000000205057212 */ /* 0x000fc800078ec0ff */
[----:B------:R-:W-:-:S13]  /*3070*/  ISETP.NE.AND P0, PT, R5, R2, PT ;  /* 0x000000020500720c */ /* 0x000fda0003f05270 */
[----:B------:R-:W-:Y:S05]  /*3080*/  @P0 BRA `(.L_x_24) ;  /* 0x0000000000300947 */ /* 0x000fea0003800000 */
[----:B------:R-:W-:Y:S01]  /*3090*/  R2UR UR4, R0 ;  /* 0x00000000000472ca */ /* 0x000fe200000e0000 */
[----:B------:R-:W-:Y:S01]  /*30a0*/  VOTEU.ANY UR5, UPT, PT ;  /* 0x0000000000057886 */ /* 0x000fe200038e0100 */
[----:B------:R-:W0:Y:S01]  /*30b0*/  S2R R0, SR_LANEID ;  /* 0x0000000000007919 */ /* 0x000e220000000000 */
[----:B------:R-:W-:-:S10]  /*30c0*/  UFLO.U32 UR5, UR5 ;  /* 0x00000005000572bd */ /* 0x000fd400080e0000 */
[----:B------:R-:W-:-:S06]  /*30d0*/  ULOP3.LUT UR4, URZ, UR4, URZ, 0x33, !UPT ;  /* 0x00000004ff047292 */ /* 0x000fcc000f8e33ff */
[----:B------:R-:W-:-:S04]  /*30e0*/  IMAD.U32 R2, RZ, RZ, UR4 ;  /* 0x00000004ff027e24 */ /* 0x000fc8000f8e00ff */
[----:B------:R-:W1:Y:S02]  /*30f0*/  REDUX UR7, R2 ;  /* 0x00000000020773c4 */ /* 0x000e640000000000 */
[----:B------:R2:W-:Y:S01]  /*3100*/  UTCATOMSWS.AND URZ, UR4 ;  /* 0x0000000400ff79e3 */ /* 0x0005e20008000000 */
[----:B0-----:R-:W-:Y:S01]  /*3110*/  ISETP.EQ.U32.AND P0, PT, R0, UR5, PT ;  /* 0x0000000500007c0c */ /* 0x001fe2000bf02070 */
[----:B-1----:R-:W-:-:S12]  /*3120*/  IMAD.U32 R0, RZ, RZ, UR7 ;  /* 0x00000007ff007e24 */ /* 0x002fd8000f8e00ff */
[----:B------:R2:W-:Y:S01]  /*3130*/  @P0 ATOMS.AND RZ, [UR6], R0 ;  /* 0x00000000ffff098c */ /* 0x0005e2000a800006 */
[----:B------:R-:W-:Y:S05]  /*3140*/  BRA `(.L_x_22) ;  /* 0x0000000000147947 */ /* 0x000fea0003800000 */
.L_x_24:
[----:B------:R-:W-:-:S07]  /*3150*/  MOV R2, 0x3170 ;  /* 0x0000317000027802 */ /* 0x000fce0000000f00 */
[----:B------:R-:W-:Y:S05]  /*3160*/  CALL.REL.NOINC `($__internal_0_$__cuda_sm10x_tcgen05_guardrail_trap_col_being_dealloced_not_returned_by_alloc) ;  /* 0x0000000000447944 */ /* 0x000fea0003c00000 */
[----:B------:R-:W-:Y:S05]  /*3170*/  BRA `(.L_x_22) ;  /* 0x0000000000087947 */ /* 0x000fea0003800000 */
.L_x_23:
[----:B------:R-:W-:-:S07]  /*3180*/  MOV R2, 0x31a0 ;  /* 0x000031a000027802 */ /* 0x000fce0000000f00 */
[----:B------:R-:W-:Y:S05]  /*3190*/  CALL.REL.NOINC `($__internal_2_$__cuda_sm10x_tcgen05_guardrail_trap_unallocated_columns_being_dealloced) ;  /* 0x0000000000507944 */ /* 0x000fea0003c00000 */
.L_x_22:
[----:B------:R-:W-:Y:S01]  /*31a0*/  NOP ;  /* 0x0000000000007918 */ /* 0x000fe20000000000 */
[----:B--2---:R-:W-:Y:S05]  /*31b0*/  EXIT ;  /* 0x000000000000794d */ /* 0x004fea0003800000 */
.L_x_8:
[----:B------:R-:W1:Y:S02]  /*31c0*/  SYNCS.PHASECHK.TRANS64.TRYWAIT P2, [UR10+0x1200], RZ ;  /* 0x001200ffff0075a7 */ /* 0x000e64000804110a */
[----:B-1----:R-:W-:Y:S05]  /*31d0*/  @!P2 BRA `(.L_x_8) ;  /* 0xfffffffc00f8a947 */ /* 0x002fea000383ffff */
[----:B------:R-:W-:Y:S05]  /*31e0*/  BRA `(.L_x_7) ;  /* 0xffffffd800f07947 */ /* 0x000fea000383ffff */
.L_x_17:
[----:B------:R-:W2:Y:S02]  /*31f0*/  SYNCS.PHASECHK.TRANS64.TRYWAIT P0, [UR10+0x1400], RZ ;  /* 0x001400ffff0075a7 */ /* 0x000ea4000800110a */
[----:B--2---:R-:W-:Y:S05]  /*3200*/  @!P0 BRA `(.L_x_17) ;  /* 0xfffffffc00f88947 */ /* 0x004fea000383ffff */
[----:B------:R-:W-:Y:S05]  /*3210*/  BRA `(.L_x_25) ;  /* 0xffffffe800607947 */ /* 0x000fea000383ffff */
.L_x_18:
[----:B------:R-:W1:Y:S02]  /*3220*/  SYNCS.PHASECHK.TRANS64.TRYWAIT P0, [UR26], R16 ;  /* 0x00000010ff0075a7 */ /* 0x000e64000800111a */
[----:B-1----:R-:W-:Y:S05]  /*3230*/  @!P0 BRA `(.L_x_18) ;  /* 0xfffffffc00f88947 */ /* 0x002fea000383ffff */
[----:B------:R-:W-:Y:S05]  /*3240*/  BRA `(.L_x_26) ;  /* 0xffffffec00d07947 */ /* 0x000fea000383ffff */
.L_x_21:
[----:B------:R-:W0:Y:S02]  /*3250*/  SYNCS.PHASECHK.TRANS64.TRYWAIT P0, [UR26], R4 ;  /* 0x00000004ff0075a7 */ /* 0x000e24000800111a */
[----:B0-----:R-:W-:Y:S05]  /*3260*/  @!P0 BRA `(.L_x_21) ;  /* 0xfffffffc00f88947 */ /* 0x001fea000383ffff */
[----:B------:R-:W-:Y:S05]  /*3270*/  BRA `(.L_x_27) ;  /* 0xfffffff000c07947 */ /* 0x000fea000383ffff */
        .weak           $__internal_0_$__cuda_sm10x_tcgen05_guardrail_trap_col_being_dealloced_not_returned_by_alloc
        .type           $__internal_0_$__cuda_sm10x_tcgen05_guardrail_trap_col_being_dealloced_not_returned_by_alloc,@function
        .size           $__internal_0_$__cuda_sm10x_tcgen05_guardrail_trap_col_being_dealloced_not_returned_by_alloc,($__internal_1_$__cuda_sm10x_tcgen05_guardrail_trap_phase_invalid_during_alloc - $__internal_0_$__cuda_sm10x_tcgen05_guardrail_trap_col_being_dealloced_not_returned_by_alloc)
$__internal_0_$__cuda_sm10x_tcgen05_guardrail_trap_col_being_dealloced_not_returned_by_alloc:
[----:B------:R-:W-:Y:S05]  /*3280*/  BPT.TRAP 0x1 ;  /* 0x000000040000795c */ /* 0x000fea0000300000 */
[----:B------:R-:W-:-:S04]  /*3290*/  IMAD.MOV.U32 R3, RZ, RZ, 0x0 ;  /* 0x00000000ff037424 */ /* 0x000fc800078e00ff */
[----:B------:R-:W-:Y:S05]  /*32a0*/  RET.REL.NODEC R2 `(attn_fwd) ;  /* 0xffffffcc02547950 */ /* 0x000fea0003c3ffff */
        .weak           $__internal_1_$__cuda_sm10x_tcgen05_guardrail_trap_phase_invalid_during_alloc
        .type           $__internal_1_$__cuda_sm10x_tcgen05_guardrail_trap_phase_invalid_during_alloc,@function
        .size           $__internal_1_$__cuda_sm10x_tcgen05_guardrail_trap_phase_invalid_during_alloc,($__internal_2_$__cuda_sm10x_tcgen05_guardrail_trap_unallocated_columns_being_dealloced - $__internal_1_$__cuda_sm10x_tcgen05_guardrail_trap_phase_invalid_during_alloc)
$__internal_1_$__cuda_sm10x_tcgen05_guardrail_trap_phase_invalid_during_alloc:
[----:B------:R-:W-:Y:S05]  /*32b0*/  BPT.TRAP 0x1 ;  /* 0x000000040000795c */ /* 0x000fea0000300000 */
[----:B------:R-:W-:-:S04]  /*32c0*/  IMAD.MOV.U32 R3, RZ, RZ, 0x0 ;  /* 0x00000000ff037424 */ /* 0x000fc800078e00ff */
[----:B------:R-:W-:Y:S05]  /*32d0*/  RET.REL.NODEC R2 `(attn_fwd) ;  /* 0xffffffcc02487950 */ /* 0x000fea0003c3ffff */
        .weak           $__internal_2_$__cuda_sm10x_tcgen05_guardrail_trap_unallocated_columns_being_dealloced
        .type           $__internal_2_$__cuda_sm10x_tcgen05_guardrail_trap_unallocated_columns_being_dealloced,@function
        .size           $__internal_2_$__cuda_sm10x_tcgen05_guardrail_trap_unallocated_columns_being_dealloced,(.L_x_31 - $__internal_2_$__cuda_sm10x_tcgen05_guardrail_trap_unallocated_columns_being_dealloced)
$__internal_2_$__cuda_sm10x_tcgen05_guardrail_trap_unallocated_columns_being_dealloced:
[----:B------:R-:W-:Y:S05]  /*32e0*/  BPT.TRAP 0x1 ;  /* 0x000000040000795c */ /* 0x000fea0000300000 */
[----:B------:R-:W-:-:S04]  /*32f0*/  IMAD.MOV.U32 R3, RZ, RZ, 0x0 ;  /* 0x00000000ff037424 */ /* 0x000fc800078e00ff */
[----:B------:R-:W-:Y:S05]  /*3300*/  RET.REL.NODEC R2 `(attn_fwd) ;  /* 0xffffffcc023c7950 */ /* 0x000fea0003c3ffff */
.L_x_28:
[----:B------:R-:W-:-:S00]  /*3310*/  BRA `(.L_x_28) ;  /* 0xfffffffc00fc7947 */ /* 0x000fc0000383ffff */
[----:B------:R-:W-:-:S00]  /*3320*/  NOP ;  /* 0x0000000000007918 */ /* 0x000fc00000000000 */
        /* <DEDUP_REMOVED lines=13> */
.L_x_31:


//--------------------- .nv.global.init           --------------------------
	.section	.nv.global.init,"aw",@progbits
.nv.global.init:
	.type		_$_str,@object
	.size		_$_str,(.L_3 - _$_str)
_$_str:
        /*0000*/ 	.byte	0x5f, 0x5f, 0x43, 0x55, 0x44, 0x41, 0x5f, 0x46, 0x54, 0x5a, 0x00
.L_3:


//--------------------- .nv.shared.attn_fwd       --------------------------
	.section	.nv.shared.attn_fwd,"aw",@nobits
	.sectionflags	@""
	.align	16
	.zero		1024


//--------------------- .nv.shared.reserved.0     --------------------------
	.section	.nv.shared.reserved.0,"aw",@nobits
	.align	8
	.weak		__nv_reservedSMEM_offset_0_alias
	.size		__nv_reservedSMEM_offset_0_alias, 0, 64
	.other		__nv_reservedSMEM_offset_0_alias,@"STO_CUDA_RESERVED_SHARED STV_DEFAULT"
__nv_reservedSMEM_offset_0_alias:
	.zero		0
.nv.shared.reserved.0:
	.zero		64
	.weak		__nv_reservedSMEM_allocation_phase
	.type		__nv_reservedSMEM_allocation_phase,@object
	.size		__nv_reservedSMEM_allocation_phase,(.L_0 - __nv_reservedSMEM_allocation_phase)
__nv_reservedSMEM_allocation_phase:
	.zero		1
.L_0:
	.zero		7
	.weak		__nv_reservedSMEM_devtool_atexit_pc
	.type		__nv_reservedSMEM_devtool_atexit_pc,@object
	.size		__nv_reservedSMEM_devtool_atexit_pc,(__nv_reservedSMEM_allocation_mask - __nv_reservedSMEM_devtool_atexit_pc)
__nv_reservedSMEM_devtool_atexit_pc:
	.zero		8
	.weak		__nv_reservedSMEM_allocation_mask
	.type		__nv_reservedSMEM_allocation_mask,@object
	.size		__nv_reservedSMEM_allocation_mask,(.L_2 - __nv_reservedSMEM_allocation_mask)
__nv_reservedSMEM_allocation_mask:
	.zero		4
.L_2:


//--------------------- .nv.constant0.attn_fwd    --------------------------
	.section	.nv.constant0.attn_fwd,"a",@progbits
	.sectionflags	@""
	.align	4
.nv.constant0.attn_fwd:
	.zero		1032


//--------------------- SYMBOLS --------------------------

	.type		.nv.reservedSmem.offset0,@object
	.size		.nv.reservedSmem.offset0,0x4
	.type		.nv.reservedSmem.cap,@object
	.size		.nv.reservedSmem.cap,0x4
